	.target	sm_90a

	.elftype	@"ET_EXEC"


//--------------------- .note.nv.tkinfo           --------------------------
	.section	.note.nv.tkinfo,"",@"SHT_NOTE"
	.sectionflags	@"SHF_NOTE_NV_TKINFO"
	.tkinfo
        /*0018*/ 	.word	0x00000002
        /*0030*/ 	.string	""
        /*0030*/ 	.string	"ptxas"
        /*0030*/ 	.string	"Cuda compilation tools, release 13.0, V13.0.88"
        /*0030*/ 	.string	"Build cuda_13.0.r13.0/compiler.36424714_0"
        /*0030*/ 	.string	"-arch sm_90a -m 64 "



//--------------------- .note.nv.cuinfo           --------------------------
	.section	.note.nv.cuinfo,"",@"SHT_NOTE"
	.sectionflags	@"SHF_NOTE_NV_CUINFO"
        /*0018*/ 	.short	0x0002
        /*001a*/ 	.short	0x005a
        /*001c*/ 	.short	0x0082
	.zero		2


//--------------------- .nv.info                  --------------------------
	.section	.nv.info,"",@"SHT_CUDA_INFO"
	.align	4


	//----- nvinfo : EIATTR_REGCOUNT
	.align		4
        /*0000*/ 	.byte	0x04, 0x2f
        /*0002*/ 	.short	(.L_12 - .L_11)
	.align		4
.L_11:
        /*0004*/ 	.word	index@(_ZN7cutlass13device_kernelINS_4gemm6kernel13GemmUniversalIN4cute5tupleIJiiiiEEENS1_10collective13CollectiveMmaINS1_37MainloopSm90TmaGmmaWarpSpecializedFP8ILi14ENS5_IJNS4_1CILi1EEENSA_ILi2EEESB_EEENS1_35KernelTmaWarpSpecializedCooperativeEEENS5_IJNSA_ILi256EEESG_NSA_ILi32EEEEEENS_12float_e5m2_tENS5_IJlSB_lEEESJ_SK_NS4_8TiledMMAINS4_8MMA_AtomIJNS4_4SM904GMMA31MMA_64x256x32_F32E5M2E5M2_SS_TNILNSO_7ScaleInE1ELSQ_1EEEEEENS4_6LayoutINS5_IJSC_SB_SB_EEENS5_IJSB_NSA_ILi0EEESV_EEEEENS5_IJNS4_10UnderscoreESY_SY_EEEEENS4_23SM90_TMA_LOAD_MULTICASTENS4_14ComposedLayoutINS4_7SwizzleILi1ELi4ELi3EEENS4_18smem_ptr_flag_bitsILi8EEENST_INS5_IJNSA_ILi8EEESH_EEENS5_IJSH_SB_EEEEEEEvNS4_8identityENS4_13SM90_TMA_LOADES1B_vS1C_EENS_8epilogue10collective6detail29Sm90TmaWarpSpecializedAdapterINS1G_15DefaultEpilogueISJ_SK_SK_NS1F_6thread17LinearCombinationISJ_Li1EffLNS1K_9ScaleType4KindE0ELNS_15FloatRoundStyleE2ESJ_EENS1_15EpilogueDefaultEEEEEvvEEEEvNT_6ParamsE)
        /*0008*/ 	.word	0x000000a8


	//----- nvinfo : EIATTR_FRAME_SIZE
	.align		4
.L_12:
        /*000c*/ 	.byte	0x04, 0x11
        /*000e*/ 	.short	(.L_14 - .L_13)
	.align		4
.L_13:
        /*0010*/ 	.word	index@(_ZN7cutlass13device_kernelINS_4gemm6kernel13GemmUniversalIN4cute5tupleIJiiiiEEENS1_10collective13CollectiveMmaINS1_37MainloopSm90TmaGmmaWarpSpecializedFP8ILi14ENS5_IJNS4_1CILi1EEENSA_ILi2EEESB_EEENS1_35KernelTmaWarpSpecializedCooperativeEEENS5_IJNSA_ILi256EEESG_NSA_ILi32EEEEEENS_12float_e5m2_tENS5_IJlSB_lEEESJ_SK_NS4_8TiledMMAINS4_8MMA_AtomIJNS4_4SM904GMMA31MMA_64x256x32_F32E5M2E5M2_SS_TNILNSO_7ScaleInE1ELSQ_1EEEEEENS4_6LayoutINS5_IJSC_SB_SB_EEENS5_IJSB_NSA_ILi0EEESV_EEEEENS5_IJNS4_10UnderscoreESY_SY_EEEEENS4_23SM90_TMA_LOAD_MULTICASTENS4_14ComposedLayoutINS4_7SwizzleILi1ELi4ELi3EEENS4_18smem_ptr_flag_bitsILi8EEENST_INS5_IJNSA_ILi8EEESH_EEENS5_IJSH_SB_EEEEEEEvNS4_8identityENS4_13SM90_TMA_LOADES1B_vS1C_EENS_8epilogue10collective6detail29Sm90TmaWarpSpecializedAdapterINS1G_15DefaultEpilogueISJ_SK_SK_NS1F_6thread17LinearCombinationISJ_Li1EffLNS1K_9ScaleType4KindE0ELNS_15FloatRoundStyleE2ESJ_EENS1_15EpilogueDefaultEEEEEvvEEEEvNT_6ParamsE)
        /*0014*/ 	.word	0x00000678


	//----- nvinfo : EIATTR_MIN_STACK_SIZE
	.align		4
.L_14:
        /*0018*/ 	.byte	0x04, 0x12
        /*001a*/ 	.short	(.L_16 - .L_15)
	.align		4
.L_15:
        /*001c*/ 	.word	index@(_ZN7cutlass13device_kernelINS_4gemm6kernel13GemmUniversalIN4cute5tupleIJiiiiEEENS1_10collective13CollectiveMmaINS1_37MainloopSm90TmaGmmaWarpSpecializedFP8ILi14ENS5_IJNS4_1CILi1EEENSA_ILi2EEESB_EEENS1_35KernelTmaWarpSpecializedCooperativeEEENS5_IJNSA_ILi256EEESG_NSA_ILi32EEEEEENS_12float_e5m2_tENS5_IJlSB_lEEESJ_SK_NS4_8TiledMMAINS4_8MMA_AtomIJNS4_4SM904GMMA31MMA_64x256x32_F32E5M2E5M2_SS_TNILNSO_7ScaleInE1ELSQ_1EEEEEENS4_6LayoutINS5_IJSC_SB_SB_EEENS5_IJSB_NSA_ILi0EEESV_EEEEENS5_IJNS4_10UnderscoreESY_SY_EEEEENS4_23SM90_TMA_LOAD_MULTICASTENS4_14ComposedLayoutINS4_7SwizzleILi1ELi4ELi3EEENS4_18smem_ptr_flag_bitsILi8EEENST_INS5_IJNSA_ILi8EEESH_EEENS5_IJSH_SB_EEEEEEEvNS4_8identityENS4_13SM90_TMA_LOADES1B_vS1C_EENS_8epilogue10collective6detail29Sm90TmaWarpSpecializedAdapterINS1G_15DefaultEpilogueISJ_SK_SK_NS1F_6thread17LinearCombinationISJ_Li1EffLNS1K_9ScaleType4KindE0ELNS_15FloatRoundStyleE2ESJ_EENS1_15EpilogueDefaultEEEEEvvEEEEvNT_6ParamsE)
        /*0020*/ 	.word	0x00000678
.L_16:


//--------------------- .nv.compat                --------------------------
	.section	.nv.compat,"",@"SHT_CUDA_COMPAT_INFO"
	.align	4
        /*0000*/ 	.byte	0x02, 0x09, 0x01, 0x00, 0x02, 0x02, 0x04, 0x00, 0x02, 0x05, 0x05, 0x00, 0x03, 0x07, 0x01, 0x01
        /*0010*/ 	.byte	0x02, 0x03, 0x01, 0x00, 0x02, 0x06, 0x01, 0x00, 0x04, 0x0b, 0x08, 0x00, 0x00, 0x00, 0x00, 0x00
        /*0020*/ 	.byte	0x00, 0x00, 0x00, 0x00


//--------------------- .nv.info._ZN7cutlass13device_kernelINS_4gemm6kernel13GemmUniversalIN4cute5tupleIJiiiiEEENS1_10collective13CollectiveMmaINS1_37MainloopSm90TmaGmmaWarpSpecializedFP8ILi14ENS5_IJNS4_1CILi1EEENSA_ILi2EEESB_EEENS1_35KernelTmaWarpSpecializedCooperativeEEENS5_IJNSA_ILi256EEESG_NSA_ILi32EEEEEENS_12float_e5m2_tENS5_IJlSB_lEEESJ_SK_NS4_8TiledMMAINS4_8MMA_AtomIJNS4_4SM904GMMA31MMA_64x256x32_F32E5M2E5M2_SS_TNILNSO_7ScaleInE1ELSQ_1EEEEEENS4_6LayoutINS5_IJSC_SB_SB_EEENS5_IJSB_NSA_ILi0EEESV_EEEEENS5_IJNS4_10UnderscoreESY_SY_EEEEENS4_23SM90_TMA_LOAD_MULTICASTENS4_14ComposedLayoutINS4_7SwizzleILi1ELi4ELi3EEENS4_18smem_ptr_flag_bitsILi8EEENST_INS5_IJNSA_ILi8EEESH_EEENS5_IJSH_SB_EEEEEEEvNS4_8identityENS4_13SM90_TMA_LOADES1B_vS1C_EENS_8epilogue10collective6detail29Sm90TmaWarpSpecializedAdapterINS1G_15DefaultEpilogueISJ_SK_SK_NS1F_6thread17LinearCombinationISJ_Li1EffLNS1K_9ScaleType4KindE0ELNS_15FloatRoundStyleE2ESJ_EENS1_15EpilogueDefaultEEEEEvvEEEEvNT_6ParamsE --------------------------
	.section	.nv.info._ZN7cutlass13device_kernelINS_4gemm6kernel13GemmUniversalIN4cute5tupleIJiiiiEEENS1_10collective13CollectiveMmaINS1_37MainloopSm90TmaGmmaWarpSpecializedFP8ILi14ENS5_IJNS4_1CILi1EEENSA_ILi2EEESB_EEENS1_35KernelTmaWarpSpecializedCooperativeEEENS5_IJNSA_ILi256EEESG_NSA_ILi32EEEEEENS_12float_e5m2_tENS5_IJlSB_lEEESJ_SK_NS4_8TiledMMAINS4_8MMA_AtomIJNS4_4SM904GMMA31MMA_64x256x32_F32E5M2E5M2_SS_TNILNSO_7ScaleInE1ELSQ_1EEEEEENS4_6LayoutINS5_IJSC_SB_SB_EEENS5_IJSB_NSA_ILi0EEESV_EEEEENS5_IJNS4_10UnderscoreESY_SY_EEEEENS4_23SM90_TMA_LOAD_MULTICASTENS4_14ComposedLayoutINS4_7SwizzleILi1ELi4ELi3EEENS4_18smem_ptr_flag_bitsILi8EEENST_INS5_IJNSA_ILi8EEESH_EEENS5_IJSH_SB_EEEEEEEvNS4_8identityENS4_13SM90_TMA_LOADES1B_vS1C_EENS_8epilogue10collective6detail29Sm90TmaWarpSpecializedAdapterINS1G_15DefaultEpilogueISJ_SK_SK_NS1F_6thread17LinearCombinationISJ_Li1EffLNS1K_9ScaleType4KindE0ELNS_15FloatRoundStyleE2ESJ_EENS1_15EpilogueDefaultEEEEEvvEEEEvNT_6ParamsE,"",@"SHT_CUDA_INFO"
	.sectionflags	@""
	.align	4


	//----- nvinfo : EIATTR_CUDA_API_VERSION
	.align		4
        /*0000*/ 	.byte	0x04, 0x37
        /*0002*/ 	.short	(.L_18 - .L_17)
.L_17:
        /*0004*/ 	.word	0x00000082


	//----- nvinfo : EIATTR_KPARAM_INFO
	.align		4
.L_18:
        /*0008*/ 	.byte	0x04, 0x17
        /*000a*/ 	.short	(.L_20 - .L_19)
.L_19:
        /*000c*/ 	.word	0x00000000
        /*0010*/ 	.short	0x0000
        /*0012*/ 	.short	0x0070
        /*0014*/ 	.byte	0x00, 0xf0, 0x01, 0x10


	//----- nvinfo : EIATTR_SPARSE_MMA_MASK
	.align		4
.L_20:
        /*0018*/ 	.byte	0x03, 0x50
        /*001a*/ 	.short	0x0000


	//----- nvinfo : EIATTR_MAXREG_COUNT
	.align		4
        /*001c*/ 	.byte	0x03, 0x1b
        /*001e*/ 	.short	0x00a8


	//----- nvinfo : EIATTR_NUM_BARRIERS
	.align		4
        /*0020*/ 	.byte	0x02, 0x4c
        /*0022*/ 	.byte	0x01
	.zero		1


	//----- nvinfo : EIATTR_ANNOTATIONS
	.align		4
        /*0024*/ 	.byte	0x04, 0x55
        /*0026*/ 	.short	(.L_22 - .L_21)


	//   ....[0]....
.L_21:
        /*0028*/ 	.word	0x00000001
        /*002c*/ 	.byte	0xe0, 0x07, 0x00, 0x00, 0x01, 0x00, 0x00, 0x00, 0x10, 0x0a, 0x00, 0x00, 0x01, 0x00, 0x00, 0x00
        /* <DEDUP_REMOVED lines=1354> */
        /*54dc*/ 	.byte	0x40, 0x3c, 0x02, 0x00, 0x01, 0x00, 0x00, 0x00, 0x90, 0x3c, 0x02, 0x00


	//----- nvinfo : EIATTR_MERCURY_ISA_VERSION
	.align		4
.L_22:
        /*54e8*/ 	.byte	0x03, 0x5f
        /*54ea*/ 	.short	0x0101


	//----- nvinfo : EIATTR_INT_WARP_WIDE_INSTR_OFFSETS
	.align		4
        /*54ec*/ 	.byte	0x04, 0x31
        /*54ee*/ 	.short	(.L_24 - .L_23)


	//   ....[0]....
.L_23:
        /*54f0*/ 	.word	0x000006a0


	//   ....[1]....
        /*54f4*/ 	.word	0x000006c0


	//   ....[2]....
        /*54f8*/ 	.word	0x00000810


	//----- nvinfo : EIATTR_COOP_GROUP_MASK_REGIDS
	.align		4
.L_24:
        /*54fc*/ 	.byte	0x04, 0x29
        /*54fe*/ 	.short	(.L_26 - .L_25)


	//   ....[0]....
.L_25:
        /*5500*/ 	.word	0xffffffff


	//   ....[1]....
        /*5504*/ 	.word	0xffffffff


	//   ....[2]....
        /*5508*/ 	.word	0xffffffff


	//   ....[3]....
        /*550c*/ 	.word	0xffffffff


	//   ....[4]....
        /*5510*/ 	.word	0xffffffff


	//   ....[5]....
        /*5514*/ 	.word	0xffffffff


	//----- nvinfo : EIATTR_COOP_GROUP_INSTR_OFFSETS
	.align		4
.L_26:
        /*5518*/ 	.byte	0x04, 0x28
        /*551a*/ 	.short	(.L_28 - .L_27)


	//   ....[0]....
.L_27:
        /*551c*/ 	.word	0x00000070


	//   ....[1]....
        /*5520*/ 	.word	0x00000080


	//   ....[2]....
        /*5524*/ 	.word	0x000001a0


	//   ....[3]....
        /*5528*/ 	.word	0x00000530


	//   ....[4]....
        /*552c*/ 	.word	0x00000920


	//   ....[5]....
        /*5530*/ 	.word	0x00002a60


	//----- nvinfo : EIATTR_REG_RECONFIG
	.align		4
.L_28:
        /*5534*/ 	.byte	0x01, 0x54
	.zero		2


	//----- nvinfo : EIATTR_MBARRIER_INSTR_OFFSETS
	.align		4
        /*5538*/ 	.byte	0x04, 0x39
        /*553a*/ 	.short	(.L_30 - .L_29)


	//   ....[0]....
.L_29:
        /*553c*/ 	.word	0x00000340
        /*5540*/ 	.word	0x000000ff
        /*5544*/ 	.word	0x00000000
        /*5548*/ 	.short	0x0100
        /*554a*/ 	.byte	0x09
	.zero		1


	//   ....[1]....
        /*554c*/ 	.word	0x00000350
        /*5550*/ 	.word	0x000000ff
        /*5554*/ 	.word	0x00000070
        /*5558*/ 	.short	0x0100
        /*555a*/ 	.byte	0x09
	.zero		1


	//   ....[2]....
        /*555c*/ 	.word	0x00000360
        /*5560*/ 	.word	0x000000ff
        /*5564*/ 	.word	0x00000008
        /*5568*/ 	.short	0x0100
        /*556a*/ 	.byte	0x09
	.zero		1


	//   ....[3]....
        /*556c*/ 	.word	0x00000370
        /*5570*/ 	.word	0x000000ff
        /*5574*/ 	.word	0x00000078
        /*5578*/ 	.short	0x0100
        /*557a*/ 	.byte	0x09
	.zero		1


	//   ....[4]....
        /*557c*/ 	.word	0x00000380
        /*5580*/ 	.word	0x000000ff
        /*5584*/ 	.word	0x00000010
        /*5588*/ 	.short	0x0100
        /*558a*/ 	.byte	0x09
	.zero		1


	//   ....[5]....
        /*558c*/ 	.word	0x00000390
        /*5590*/ 	.word	0x000000ff
        /*5594*/ 	.word	0x00000080
        /*5598*/ 	.short	0x0100
        /*559a*/ 	.byte	0x09
	.zero		1


	//   ....[6]....
        /*559c*/ 	.word	0x000003a0
        /*55a0*/ 	.word	0x000000ff
        /*55a4*/ 	.word	0x00000018
        /*55a8*/ 	.short	0x0100
        /*55aa*/ 	.byte	0x09
	.zero		1


	//   ....[7]....
        /*55ac*/ 	.word	0x000003b0
        /*55b0*/ 	.word	0x000000ff
        /*55b4*/ 	.word	0x00000088
        /*55b8*/ 	.short	0x0100
        /*55ba*/ 	.byte	0x09
	.zero		1


	//   ....[8]....
        /*55bc*/ 	.word	0x000003c0
        /*55c0*/ 	.word	0x000000ff
        /*55c4*/ 	.word	0x00000020
        /*55c8*/ 	.short	0x0100
        /*55ca*/ 	.byte	0x09
	.zero		1


	//   ....[9]....
        /*55cc*/ 	.word	0x000003d0
        /*55d0*/ 	.word	0x000000ff
        /*55d4*/ 	.word	0x00000090
        /*55d8*/ 	.short	0x0100
        /*55da*/ 	.byte	0x09
	.zero		1


	//   ....[10]....
        /*55dc*/ 	.word	0x000003e0
        /*55e0*/ 	.word	0x000000ff
        /*55e4*/ 	.word	0x00000028
        /*55e8*/ 	.short	0x0100
        /*55ea*/ 	.byte	0x09
	.zero		1


	//   ....[11]....
        /*55ec*/ 	.word	0x000003f0
        /*55f0*/ 	.word	0x000000ff
        /*55f4*/ 	.word	0x00000098
        /*55f8*/ 	.short	0x0100
        /*55fa*/ 	.byte	0x09
	.zero		1


	//   ....[12]....
        /*55fc*/ 	.word	0x00000400
        /*5600*/ 	.word	0x000000ff
        /*5604*/ 	.word	0x00000030
        /*5608*/ 	.short	0x0100
        /*560a*/ 	.byte	0x09
	.zero		1


	//   ....[13]....
        /*560c*/ 	.word	0x00000410
        /*5610*/ 	.word	0x000000ff
        /*5614*/ 	.word	0x000000a0
        /*5618*/ 	.short	0x0100
        /*561a*/ 	.byte	0x09
	.zero		1


	//   ....[14]....
        /*561c*/ 	.word	0x00000420
        /*5620*/ 	.word	0x000000ff
        /*5624*/ 	.word	0x00000038
        /*5628*/ 	.short	0x0100
        /*562a*/ 	.byte	0x09
	.zero		1


	//   ....[15]....
        /*562c*/ 	.word	0x00000430
        /*5630*/ 	.word	0x000000ff
        /*5634*/ 	.word	0x000000a8
        /*5638*/ 	.short	0x0100
        /*563a*/ 	.byte	0x09
	.zero		1


	//   ....[16]....
        /*563c*/ 	.word	0x00000440
        /*5640*/ 	.word	0x000000ff
        /*5644*/ 	.word	0x00000040
        /*5648*/ 	.short	0x0100
        /*564a*/ 	.byte	0x09
	.zero		1


	//   ....[17]....
        /*564c*/ 	.word	0x00000450
        /*5650*/ 	.word	0x000000ff
        /*5654*/ 	.word	0x000000b0
        /*5658*/ 	.short	0x0100
        /*565a*/ 	.byte	0x09
	.zero		1


	//   ....[18]....
        /*565c*/ 	.word	0x00000460
        /*5660*/ 	.word	0x000000ff
        /*5664*/ 	.word	0x00000048
        /*5668*/ 	.short	0x0100
        /*566a*/ 	.byte	0x09
	.zero		1


	//   ....[19]....
        /*566c*/ 	.word	0x00000470
        /*5670*/ 	.word	0x000000ff
        /*5674*/ 	.word	0x000000b8
        /*5678*/ 	.short	0x0100
        /*567a*/ 	.byte	0x09
	.zero		1


	//   ....[20]....
        /*567c*/ 	.word	0x00000480
        /*5680*/ 	.word	0x000000ff
        /*5684*/ 	.word	0x00000050
        /*5688*/ 	.short	0x0100
        /*568a*/ 	.byte	0x09
	.zero		1


	//   ....[21]....
        /*568c*/ 	.word	0x00000490
        /*5690*/ 	.word	0x000000ff
        /*5694*/ 	.word	0x000000c0
        /*5698*/ 	.short	0x0100
        /*569a*/ 	.byte	0x09
	.zero		1


	//   ....[22]....
        /*569c*/ 	.word	0x000004a0
        /*56a0*/ 	.word	0x000000ff
        /*56a4*/ 	.word	0x00000058
        /*56a8*/ 	.short	0x0100
        /*56aa*/ 	.byte	0x09
	.zero		1


	//   ....[23]....
        /*56ac*/ 	.word	0x000004b0
        /*56b0*/ 	.word	0x000000ff
        /*56b4*/ 	.word	0x000000c8
        /*56b8*/ 	.short	0x0100
        /*56ba*/ 	.byte	0x09
	.zero		1


	//   ....[24]....
        /*56bc*/ 	.word	0x000004c0
        /*56c0*/ 	.word	0x000000ff
        /*56c4*/ 	.word	0x00000060
        /*56c8*/ 	.short	0x0100
        /*56ca*/ 	.byte	0x09
	.zero		1


	//   ....[25]....
        /*56cc*/ 	.word	0x000004d0
        /*56d0*/ 	.word	0x000000ff
        /*56d4*/ 	.word	0x000000d0
        /*56d8*/ 	.short	0x0100
        /*56da*/ 	.byte	0x09
	.zero		1


	//   ....[26]....
        /*56dc*/ 	.word	0x000004e0
        /*56e0*/ 	.word	0x000000ff
        /*56e4*/ 	.word	0x00000068
        /*56e8*/ 	.short	0x0100
        /*56ea*/ 	.byte	0x09
	.zero		1


	//   ....[27]....
        /*56ec*/ 	.word	0x000004f0
        /*56f0*/ 	.word	0x000000ff
        /*56f4*/ 	.word	0x000000d8
        /*56f8*/ 	.short	0x0100
        /*56fa*/ 	.byte	0x09
	.zero		1


	//   ....[28]....
        /*56fc*/ 	.word	0x000008a0
        /*5700*/ 	.word	0x000000ff
        /*5704*/ 	.word	0x000000f0
        /*5708*/ 	.short	0x0100
        /*570a*/ 	.byte	0x06
	.zero		1


	//   ....[29]....
        /*570c*/ 	.word	0x000008d0
        /*5710*/ 	.word	0x000000ff
        /*5714*/ 	.word	0x000000f8
        /*5718*/ 	.short	0x0100
        /*571a*/ 	.byte	0x06
	.zero		1


	//   ....[30]....
        /*571c*/ 	.word	0x00002e70
        /*5720*/ 	.word	0x000000ff
        /*5724*/ 	.word	0x00000000
        /*5728*/ 	.short	0x010a
        /*572a*/ 	.byte	0x07
	.zero		1


	//   ....[31]....
        /*572c*/ 	.word	0x00002ed0
        /*5730*/ 	.word	0x000000ff
        /*5734*/ 	.word	0x00000000
        /*5738*/ 	.short	0x010a
        /*573a*/ 	.byte	0x07
	.zero		1


	//   ....[32]....
        /*573c*/ 	.word	0x00006690
        /*5740*/ 	.word	0x000000ff
        /*5744*/ 	.word	0x00000000
        /*5748*/ 	.short	0x010a
        /*574a*/ 	.byte	0x0f
	.zero		1


	//   ....[33]....
        /*574c*/ 	.word	0x000066d0
        /*5750*/ 	.word	0x000000ff
        /*5754*/ 	.word	0x00000000
        /*5758*/ 	.short	0x010a
        /*575a*/ 	.byte	0x0f
	.zero		1


	//   ....[34]....
        /*575c*/ 	.word	0x0000b370
        /*5760*/ 	.word	0x00000003
        /*5764*/ 	.word	0x00000000
        /*5768*/ 	.short	0x0101
        /*576a*/ 	.byte	0x3f
	.zero		1


	//   ....[35]....
        /*576c*/ 	.word	0x0000ee50
        /*5770*/ 	.word	0x00000000
        /*5774*/ 	.word	0x00000000
        /*5778*/ 	.short	0x0101
        /*577a*/ 	.byte	0x3f
	.zero		1


	//   ....[36]....
        /*577c*/ 	.word	0x000228f0
        /*5780*/ 	.word	0x00000012
        /*5784*/ 	.word	0x00000070
        /*5788*/ 	.short	0x010a
        /*578a*/ 	.byte	0x3f
	.zero		1


	//   ....[37]....
        /*578c*/ 	.word	0x00022c90
        /*5790*/ 	.word	0x00000002
        /*5794*/ 	.word	0x000000f8
        /*5798*/ 	.short	0x0101
        /*579a*/ 	.byte	0x3f
	.zero		1


	//   ....[38]....
        /*579c*/ 	.word	0x00023430
        /*57a0*/ 	.word	0x00000005
        /*57a4*/ 	.word	0x00000000
        /*57a8*/ 	.short	0x010a
        /*57aa*/ 	.byte	0x3f
	.zero		1


	//   ....[39]....
        /*57ac*/ 	.word	0x000234c0
        /*57b0*/ 	.word	0x00000007
        /*57b4*/ 	.word	0x00000000
        /*57b8*/ 	.short	0x010a
        /*57ba*/ 	.byte	0x3f
	.zero		1


	//   ....[40]....
        /*57bc*/ 	.word	0x00023550
        /*57c0*/ 	.word	0x00000007
        /*57c4*/ 	.word	0x00000000
        /*57c8*/ 	.short	0x010a
        /*57ca*/ 	.byte	0x3f
	.zero		1


	//   ....[41]....
        /*57cc*/ 	.word	0x000235e0
        /*57d0*/ 	.word	0x00000007
        /*57d4*/ 	.word	0x00000000
        /*57d8*/ 	.short	0x010a
        /*57da*/ 	.byte	0x3f
	.zero		1


	//   ....[42]....
        /*57dc*/ 	.word	0x00023670
        /*57e0*/ 	.word	0x00000007
        /*57e4*/ 	.word	0x00000000
        /*57e8*/ 	.short	0x010a
        /*57ea*/ 	.byte	0x3f
	.zero		1


	//   ....[43]....
        /*57ec*/ 	.word	0x00023700
        /*57f0*/ 	.word	0x00000007
        /*57f4*/ 	.word	0x00000000
        /*57f8*/ 	.short	0x010a
        /*57fa*/ 	.byte	0x3f
	.zero		1


	//   ....[44]....
        /*57fc*/ 	.word	0x00023790
        /*5800*/ 	.word	0x00000007
        /*5804*/ 	.word	0x00000000
        /*5808*/ 	.short	0x010a
        /*580a*/ 	.byte	0x3f
	.zero		1


	//   ....[45]....
        /*580c*/ 	.word	0x00023820
        /*5810*/ 	.word	0x00000007
        /*5814*/ 	.word	0x00000000
        /*5818*/ 	.short	0x010a
        /*581a*/ 	.byte	0x3f
	.zero		1


	//   ....[46]....
        /*581c*/ 	.word	0x000238b0
        /*5820*/ 	.word	0x00000007
        /*5824*/ 	.word	0x00000000
        /*5828*/ 	.short	0x010a
        /*582a*/ 	.byte	0x3f
	.zero		1


	//   ....[47]....
        /*582c*/ 	.word	0x00023940
        /*5830*/ 	.word	0x00000007
        /*5834*/ 	.word	0x00000000
        /*5838*/ 	.short	0x010a
        /*583a*/ 	.byte	0x3f
	.zero		1


	//   ....[48]....
        /*583c*/ 	.word	0x000239d0
        /*5840*/ 	.word	0x00000007
        /*5844*/ 	.word	0x00000000
        /*5848*/ 	.short	0x010a
        /*584a*/ 	.byte	0x3f
	.zero		1


	//   ....[49]....
        /*584c*/ 	.word	0x00023a60
        /*5850*/ 	.word	0x00000007
        /*5854*/ 	.word	0x00000000
        /*5858*/ 	.short	0x010a
        /*585a*/ 	.byte	0x3f
	.zero		1


	//   ....[50]....
        /*585c*/ 	.word	0x00023af0
        /*5860*/ 	.word	0x00000007
        /*5864*/ 	.word	0x00000000
        /*5868*/ 	.short	0x010a
        /*586a*/ 	.byte	0x3f
	.zero		1


	//   ....[51]....
        /*586c*/ 	.word	0x00023b80
        /*5870*/ 	.word	0x00000003
        /*5874*/ 	.word	0x00000000
        /*5878*/ 	.short	0x010a
        /*587a*/ 	.byte	0x3f
	.zero		1


	//   ....[52]....
        /*587c*/ 	.word	0x00023bf0
        /*5880*/ 	.word	0x00000003
        /*5884*/ 	.word	0x00000000
        /*5888*/ 	.short	0x010a
        /*588a*/ 	.byte	0x3f
	.zero		1


	//   ....[53]....
        /*588c*/ 	.word	0x00023c60
        /*5890*/ 	.word	0x00000000
        /*5894*/ 	.word	0x00000000
        /*5898*/ 	.short	0x010a
        /*589a*/ 	.byte	0x3f
	.zero		1


	//   ....[54]....
        /*589c*/ 	.word	0x00023d40
        /*58a0*/ 	.word	0x00000012
        /*58a4*/ 	.word	0x00000070
        /*58a8*/ 	.short	0x010a
        /*58aa*/ 	.byte	0x3f
	.zero		1


	//   ....[55]....
        /*58ac*/ 	.word	0x00023e10
        /*58b0*/ 	.word	0x00000005
        /*58b4*/ 	.word	0x00000000
        /*58b8*/ 	.short	0x010a
        /*58ba*/ 	.byte	0x3f
	.zero		1


	//   ....[56]....
        /*58bc*/ 	.word	0x00023e60
        /*58c0*/ 	.word	0x00000007
        /*58c4*/ 	.word	0x00000000
        /*58c8*/ 	.short	0x010a
        /*58ca*/ 	.byte	0x3f
	.zero		1


	//   ....[57]....
        /*58cc*/ 	.word	0x00023eb0
        /*58d0*/ 	.word	0x00000007
        /*58d4*/ 	.word	0x00000000
        /*58d8*/ 	.short	0x010a
        /*58da*/ 	.byte	0x3f
	.zero		1


	//   ....[58]....
        /*58dc*/ 	.word	0x00023f00
        /*58e0*/ 	.word	0x00000007
        /*58e4*/ 	.word	0x00000000
        /*58e8*/ 	.short	0x010a
        /*58ea*/ 	.byte	0x3f
	.zero		1


	//   ....[59]....
        /*58ec*/ 	.word	0x00023f50
        /*58f0*/ 	.word	0x00000007
        /*58f4*/ 	.word	0x00000000
        /*58f8*/ 	.short	0x010a
        /*58fa*/ 	.byte	0x3f
	.zero		1


	//   ....[60]....
        /*58fc*/ 	.word	0x00023fa0
        /*5900*/ 	.word	0x00000007
        /*5904*/ 	.word	0x00000000
        /*5908*/ 	.short	0x010a
        /*590a*/ 	.byte	0x3f
	.zero		1


	//   ....[61]....
        /*590c*/ 	.word	0x00023ff0
        /*5910*/ 	.word	0x00000007
        /*5914*/ 	.word	0x00000000
        /*5918*/ 	.short	0x010a
        /*591a*/ 	.byte	0x3f
	.zero		1


	//   ....[62]....
        /*591c*/ 	.word	0x00024040
        /*5920*/ 	.word	0x00000007
        /*5924*/ 	.word	0x00000000
        /*5928*/ 	.short	0x010a
        /*592a*/ 	.byte	0x3f
	.zero		1


	//   ....[63]....
        /*592c*/ 	.word	0x00024090
        /*5930*/ 	.word	0x00000007
        /*5934*/ 	.word	0x00000000
        /*5938*/ 	.short	0x010a
        /*593a*/ 	.byte	0x3f
	.zero		1


	//   ....[64]....
        /*593c*/ 	.word	0x000240e0
        /*5940*/ 	.word	0x00000007
        /*5944*/ 	.word	0x00000000
        /*5948*/ 	.short	0x010a
        /*594a*/ 	.byte	0x3f
	.zero		1


	//   ....[65]....
        /*594c*/ 	.word	0x00024130
        /*5950*/ 	.word	0x00000007
        /*5954*/ 	.word	0x00000000
        /*5958*/ 	.short	0x010a
        /*595a*/ 	.byte	0x3f
	.zero		1


	//   ....[66]....
        /*595c*/ 	.word	0x00024180
        /*5960*/ 	.word	0x00000007
        /*5964*/ 	.word	0x00000000
        /*5968*/ 	.short	0x010a
        /*596a*/ 	.byte	0x3f
	.zero		1


	//   ....[67]....
        /*596c*/ 	.word	0x000241d0
        /*5970*/ 	.word	0x00000007
        /*5974*/ 	.word	0x00000000
        /*5978*/ 	.short	0x010a
        /*597a*/ 	.byte	0x3f
	.zero		1


	//----- nvinfo : EIATTR_NUM_MBARRIERS
	.align		4
.L_30:
        /*597c*/ 	.byte	0x03, 0x38
        /*597e*/ 	.short	0x001e


	//----- nvinfo : EIATTR_EXIT_INSTR_OFFSETS
	.align		4
        /*5980*/ 	.byte	0x04, 0x1c
        /*5982*/ 	.short	(.L_32 - .L_31)


	//   ....[0]....
.L_31:
        /*5984*/ 	.word	0x00000ab0


	//   ....[1]....
        /*5988*/ 	.word	0x00001350


	//   ....[2]....
        /*598c*/ 	.word	0x00021ff0


	//   ....[3]....
        /*5990*/ 	.word	0x00022590


	//   ....[4]....
        /*5994*/ 	.word	0x00023bd0


	//----- nvinfo : EIATTR_MAX_THREADS
	.align		4
.L_32:
        /*5998*/ 	.byte	0x04, 0x05
        /*599a*/ 	.short	(.L_34 - .L_33)
.L_33:
        /*599c*/ 	.word	0x00000180
        /*59a0*/ 	.word	0x00000001
        /*59a4*/ 	.word	0x00000001


	//----- nvinfo : EIATTR_CRS_STACK_SIZE
	.align		4
.L_34:
        /*59a8*/ 	.byte	0x04, 0x1e
        /*59aa*/ 	.short	(.L_36 - .L_35)
.L_35:
        /*59ac*/ 	.word	0x00000000


	//----- nvinfo : EIATTR_CBANK_PARAM_SIZE
	.align		4
.L_36:
        /*59b0*/ 	.byte	0x03, 0x19
        /*59b2*/ 	.short	0x0470


	//----- nvinfo : EIATTR_PARAM_CBANK
	.align		4
        /*59b4*/ 	.byte	0x04, 0x0a
        /*59b6*/ 	.short	(.L_38 - .L_37)
	.align		4
.L_37:
        /*59b8*/ 	.word	index@(.nv.constant0._ZN7cutlass13device_kernelINS_4gemm6kernel13GemmUniversalIN4cute5tupleIJiiiiEEENS1_10collective13CollectiveMmaINS1_37MainloopSm90TmaGmmaWarpSpecializedFP8ILi14ENS5_IJNS4_1CILi1EEENSA_ILi2EEESB_EEENS1_35KernelTmaWarpSpecializedCooperativeEEENS5_IJNSA_ILi256EEESG_NSA_ILi32EEEEEENS_12float_e5m2_tENS5_IJlSB_lEEESJ_SK_NS4_8TiledMMAINS4_8MMA_AtomIJNS4_4SM904GMMA31MMA_64x256x32_F32E5M2E5M2_SS_TNILNSO_7ScaleInE1ELSQ_1EEEEEENS4_6LayoutINS5_IJSC_SB_SB_EEENS5_IJSB_NSA_ILi0EEESV_EEEEENS5_IJNS4_10UnderscoreESY_SY_EEEEENS4_23SM90_TMA_LOAD_MULTICASTENS4_14ComposedLayoutINS4_7SwizzleILi1ELi4ELi3EEENS4_18smem_ptr_flag_bitsILi8EEENST_INS5_IJNSA_ILi8EEESH_EEENS5_IJSH_SB_EEEEEEEvNS4_8identityENS4_13SM90_TMA_LOADES1B_vS1C_EENS_8epilogue10collective6detail29Sm90TmaWarpSpecializedAdapterINS1G_15DefaultEpilogueISJ_SK_SK_NS1F_6thread17LinearCombinationISJ_Li1EffLNS1K_9ScaleType4KindE0ELNS_15FloatRoundStyleE2ESJ_EENS1_15EpilogueDefaultEEEEEvvEEEEvNT_6ParamsE)
        /*59bc*/ 	.short	0x0210
        /*59be*/ 	.short	0x0470


	//----- nvinfo : EIATTR_SW_WAR
	.align		4
.L_38:
        /*59c0*/ 	.byte	0x04, 0x36
        /*59c2*/ 	.short	(.L_40 - .L_39)
.L_39:
        /*59c4*/ 	.word	0x00000008
.L_40:


//--------------------- .nv.callgraph             --------------------------
	.section	.nv.callgraph,"",@"SHT_CUDA_CALLGRAPH"
	.align	4
	.sectionentsize	8
	.align		4
        /*0000*/ 	.word	0x00000000
	.align		4
        /*0004*/ 	.word	0xffffffff
	.align		4
        /*0008*/ 	.word	0x00000000
	.align		4
        /*000c*/ 	.word	0xfffffffe
	.align		4
        /*0010*/ 	.word	0x00000000
	.align		4
        /*0014*/ 	.word	0xfffffffd
	.align		4
        /*0018*/ 	.word	0x00000000
	.align		4
        /*001c*/ 	.word	0xfffffffc


//--------------------- .nv.constant4             --------------------------
	.section	.nv.constant4,"a",@progbits
	.align	8
	.align		8
.nv.constant4:
        /*0000*/ 	.dword	_ZN40_INTERNAL_833e49b5_4_k_cu_c7e71367_252354cuda3std3__45__cpo5beginE
	.align		8
        /*0008*/ 	.dword	_ZN40_INTERNAL_833e49b5_4_k_cu_c7e71367_252354cuda3std3__45__cpo3endE
	.align		8
        /*0010*/ 	.dword	_ZN40_INTERNAL_833e49b5_4_k_cu_c7e71367_252354cuda3std3__45__cpo6cbeginE
	.align		8
        /*0018*/ 	.dword	_ZN40_INTERNAL_833e49b5_4_k_cu_c7e71367_252354cuda3std3__45__cpo4cendE
	.align		8
        /*0020*/ 	.dword	_ZN40_INTERNAL_833e49b5_4_k_cu_c7e71367_252354cuda3std3__442_GLOBAL__N__833e49b5_4_k_cu_c7e71367_252356ignoreE
	.align		8
        /*0028*/ 	.dword	_ZN40_INTERNAL_833e49b5_4_k_cu_c7e71367_252354cuda3std3__419piecewise_constructE
	.align		8
        /*0030*/ 	.dword	_ZN40_INTERNAL_833e49b5_4_k_cu_c7e71367_252354cuda3std3__48in_placeE
	.align		8
        /*0038*/ 	.dword	_ZN40_INTERNAL_833e49b5_4_k_cu_c7e71367_252354cuda3std6ranges3__45__cpo4swapE
	.align		8
        /*0040*/ 	.dword	_ZN40_INTERNAL_833e49b5_4_k_cu_c7e71367_252354cuda3std6ranges3__45__cpo9iter_moveE
	.align		8
        /*0048*/ 	.dword	_ZN40_INTERNAL_833e49b5_4_k_cu_c7e71367_252354cute7productE
	.align		8
        /*0050*/ 	.dword	_ZN40_INTERNAL_833e49b5_4_k_cu_c7e71367_252354cute1_E


//--------------------- .text._ZN7cutlass13device_kernelINS_4gemm6kernel13GemmUniversalIN4cute5tupleIJiiiiEEENS1_10collective13CollectiveMmaINS1_37MainloopSm90TmaGmmaWarpSpecializedFP8ILi14ENS5_IJNS4_1CILi1EEENSA_ILi2EEESB_EEENS1_35KernelTmaWarpSpecializedCooperativeEEENS5_IJNSA_ILi256EEESG_NSA_ILi32EEEEEENS_12float_e5m2_tENS5_IJlSB_lEEESJ_SK_NS4_8TiledMMAINS4_8MMA_AtomIJNS4_4SM904GMMA31MMA_64x256x32_F32E5M2E5M2_SS_TNILNSO_7ScaleInE1ELSQ_1EEEEEENS4_6LayoutINS5_IJSC_SB_SB_EEENS5_IJSB_NSA_ILi0EEESV_EEEEENS5_IJNS4_10UnderscoreESY_SY_EEEEENS4_23SM90_TMA_LOAD_MULTICASTENS4_14ComposedLayoutINS4_7SwizzleILi1ELi4ELi3EEENS4_18smem_ptr_flag_bitsILi8EEENST_INS5_IJNSA_ILi8EEESH_EEENS5_IJSH_SB_EEEEEEEvNS4_8identityENS4_13SM90_TMA_LOADES1B_vS1C_EENS_8epilogue10collective6detail29Sm90TmaWarpSpecializedAdapterINS1G_15DefaultEpilogueISJ_SK_SK_NS1F_6thread17LinearCombinationISJ_Li1EffLNS1K_9ScaleType4KindE0ELNS_15FloatRoundStyleE2ESJ_EENS1_15EpilogueDefaultEEEEEvvEEEEvNT_6ParamsE --------------------------
	.section	.text._ZN7cutlass13device_kernelINS_4gemm6kernel13GemmUniversalIN4cute5tupleIJiiiiEEENS1_10collective13CollectiveMmaINS1_37MainloopSm90TmaGmmaWarpSpecializedFP8ILi14ENS5_IJNS4_1CILi1EEENSA_ILi2EEESB_EEENS1_35KernelTmaWarpSpecializedCooperativeEEENS5_IJNSA_ILi256EEESG_NSA_ILi32EEEEEENS_12float_e5m2_tENS5_IJlSB_lEEESJ_SK_NS4_8TiledMMAINS4_8MMA_AtomIJNS4_4SM904GMMA31MMA_64x256x32_F32E5M2E5M2_SS_TNILNSO_7ScaleInE1ELSQ_1EEEEEENS4_6LayoutINS5_IJSC_SB_SB_EEENS5_IJSB_NSA_ILi0EEESV_EEEEENS5_IJNS4_10UnderscoreESY_SY_EEEEENS4_23SM90_TMA_LOAD_MULTICASTENS4_14ComposedLayoutINS4_7SwizzleILi1ELi4ELi3EEENS4_18smem_ptr_flag_bitsILi8EEENST_INS5_IJNSA_ILi8EEESH_EEENS5_IJSH_SB_EEEEEEEvNS4_8identityENS4_13SM90_TMA_LOADES1B_vS1C_EENS_8epilogue10collective6detail29Sm90TmaWarpSpecializedAdapterINS1G_15DefaultEpilogueISJ_SK_SK_NS1F_6thread17LinearCombinationISJ_Li1EffLNS1K_9ScaleType4KindE0ELNS_15FloatRoundStyleE2ESJ_EENS1_15EpilogueDefaultEEEEEvvEEEEvNT_6ParamsE,"ax",@progbits
	.align	128
.text._ZN7cutlass13device_kernelINS_4gemm6kernel13GemmUniversalIN4cute5tupleIJiiiiEEENS1_10collective13CollectiveMmaINS1_37MainloopSm90TmaGmmaWarpSpecializedFP8ILi14ENS5_IJNS4_1CILi1EEENSA_ILi2EEESB_EEENS1_35KernelTmaWarpSpecializedCooperativeEEENS5_IJNSA_ILi256EEESG_NSA_ILi32EEEEEENS_12float_e5m2_tENS5_IJlSB_lEEESJ_SK_NS4_8TiledMMAINS4_8MMA_AtomIJNS4_4SM904GMMA31MMA_64x256x32_F32E5M2E5M2_SS_TNILNSO_7ScaleInE1ELSQ_1EEEEEENS4_6LayoutINS5_IJSC_SB_SB_EEENS5_IJSB_NSA_ILi0EEESV_EEEEENS5_IJNS4_10UnderscoreESY_SY_EEEEENS4_23SM90_TMA_LOAD_MULTICASTENS4_14ComposedLayoutINS4_7SwizzleILi1ELi4ELi3EEENS4_18smem_ptr_flag_bitsILi8EEENST_INS5_IJNSA_ILi8EEESH_EEENS5_IJSH_SB_EEEEEEEvNS4_8identityENS4_13SM90_TMA_LOADES1B_vS1C_EENS_8epilogue10collective6detail29Sm90TmaWarpSpecializedAdapterINS1G_15DefaultEpilogueISJ_SK_SK_NS1F_6thread17LinearCombinationISJ_Li1EffLNS1K_9ScaleType4KindE0ELNS_15FloatRoundStyleE2ESJ_EENS1_15EpilogueDefaultEEEEEvvEEEEvNT_6ParamsE:
        .type           _ZN7cutlass13device_kernelINS_4gemm6kernel13GemmUniversalIN4cute5tupleIJiiiiEEENS1_10collective13CollectiveMmaINS1_37MainloopSm90TmaGmmaWarpSpecializedFP8ILi14ENS5_IJNS4_1CILi1EEENSA_ILi2EEESB_EEENS1_35KernelTmaWarpSpecializedCooperativeEEENS5_IJNSA_ILi256EEESG_NSA_ILi32EEEEEENS_12float_e5m2_tENS5_IJlSB_lEEESJ_SK_NS4_8TiledMMAINS4_8MMA_AtomIJNS4_4SM904GMMA31MMA_64x256x32_F32E5M2E5M2_SS_TNILNSO_7ScaleInE1ELSQ_1EEEEEENS4_6LayoutINS5_IJSC_SB_SB_EEENS5_IJSB_NSA_ILi0EEESV_EEEEENS5_IJNS4_10UnderscoreESY_SY_EEEEENS4_23SM90_TMA_LOAD_MULTICASTENS4_14ComposedLayoutINS4_7SwizzleILi1ELi4ELi3EEENS4_18smem_ptr_flag_bitsILi8EEENST_INS5_IJNSA_ILi8EEESH_EEENS5_IJSH_SB_EEEEEEEvNS4_8identityENS4_13SM90_TMA_LOADES1B_vS1C_EENS_8epilogue10collective6detail29Sm90TmaWarpSpecializedAdapterINS1G_15DefaultEpilogueISJ_SK_SK_NS1F_6thread17LinearCombinationISJ_Li1EffLNS1K_9ScaleType4KindE0ELNS_15FloatRoundStyleE2ESJ_EENS1_15EpilogueDefaultEEEEEvvEEEEvNT_6ParamsE,@function
        .size           _ZN7cutlass13device_kernelINS_4gemm6kernel13GemmUniversalIN4cute5tupleIJiiiiEEENS1_10collective13CollectiveMmaINS1_37MainloopSm90TmaGmmaWarpSpecializedFP8ILi14ENS5_IJNS4_1CILi1EEENSA_ILi2EEESB_EEENS1_35KernelTmaWarpSpecializedCooperativeEEENS5_IJNSA_ILi256EEESG_NSA_ILi32EEEEEENS_12float_e5m2_tENS5_IJlSB_lEEESJ_SK_NS4_8TiledMMAINS4_8MMA_AtomIJNS4_4SM904GMMA31MMA_64x256x32_F32E5M2E5M2_SS_TNILNSO_7ScaleInE1ELSQ_1EEEEEENS4_6LayoutINS5_IJSC_SB_SB_EEENS5_IJSB_NSA_ILi0EEESV_EEEEENS5_IJNS4_10UnderscoreESY_SY_EEEEENS4_23SM90_TMA_LOAD_MULTICASTENS4_14ComposedLayoutINS4_7SwizzleILi1ELi4ELi3EEENS4_18smem_ptr_flag_bitsILi8EEENST_INS5_IJNSA_ILi8EEESH_EEENS5_IJSH_SB_EEEEEEEvNS4_8identityENS4_13SM90_TMA_LOADES1B_vS1C_EENS_8epilogue10collective6detail29Sm90TmaWarpSpecializedAdapterINS1G_15DefaultEpilogueISJ_SK_SK_NS1F_6thread17LinearCombinationISJ_Li1EffLNS1K_9ScaleType4KindE0ELNS_15FloatRoundStyleE2ESJ_EENS1_15EpilogueDefaultEEEEEvvEEEEvNT_6ParamsE,(.L_x_611 - _ZN7cutlass13device_kernelINS_4gemm6kernel13GemmUniversalIN4cute5tupleIJiiiiEEENS1_10collective13CollectiveMmaINS1_37MainloopSm90TmaGmmaWarpSpecializedFP8ILi14ENS5_IJNS4_1CILi1EEENSA_ILi2EEESB_EEENS1_35KernelTmaWarpSpecializedCooperativeEEENS5_IJNSA_ILi256EEESG_NSA_ILi32EEEEEENS_12float_e5m2_tENS5_IJlSB_lEEESJ_SK_NS4_8TiledMMAINS4_8MMA_AtomIJNS4_4SM904GMMA31MMA_64x256x32_F32E5M2E5M2_SS_TNILNSO_7ScaleInE1ELSQ_1EEEEEENS4_6LayoutINS5_IJSC_SB_SB_EEENS5_IJSB_NSA_ILi0EEESV_EEEEENS5_IJNS4_10UnderscoreESY_SY_EEEEENS4_23SM90_TMA_LOAD_MULTICASTENS4_14ComposedLayoutINS4_7SwizzleILi1ELi4ELi3EEENS4_18smem_ptr_flag_bitsILi8EEENST_INS5_IJNSA_ILi8EEESH_EEENS5_IJSH_SB_EEEEEEEvNS4_8identityENS4_13SM90_TMA_LOADES1B_vS1C_EENS_8epilogue10collective6detail29Sm90TmaWarpSpecializedAdapterINS1G_15DefaultEpilogueISJ_SK_SK_NS1F_6thread17LinearCombinationISJ_Li1EffLNS1K_9ScaleType4KindE0ELNS_15FloatRoundStyleE2ESJ_EENS1_15EpilogueDefaultEEEEEvvEEEEvNT_6ParamsE)
        .other          _ZN7cutlass13device_kernelINS_4gemm6kernel13GemmUniversalIN4cute5tupleIJiiiiEEENS1_10collective13CollectiveMmaINS1_37MainloopSm90TmaGmmaWarpSpecializedFP8ILi14ENS5_IJNS4_1CILi1EEENSA_ILi2EEESB_EEENS1_35KernelTmaWarpSpecializedCooperativeEEENS5_IJNSA_ILi256EEESG_NSA_ILi32EEEEEENS_12float_e5m2_tENS5_IJlSB_lEEESJ_SK_NS4_8TiledMMAINS4_8MMA_AtomIJNS4_4SM904GMMA31MMA_64x256x32_F32E5M2E5M2_SS_TNILNSO_7ScaleInE1ELSQ_1EEEEEENS4_6LayoutINS5_IJSC_SB_SB_EEENS5_IJSB_NSA_ILi0EEESV_EEEEENS5_IJNS4_10UnderscoreESY_SY_EEEEENS4_23SM90_TMA_LOAD_MULTICASTENS4_14ComposedLayoutINS4_7SwizzleILi1ELi4ELi3EEENS4_18smem_ptr_flag_bitsILi8EEENST_INS5_IJNSA_ILi8EEESH_EEENS5_IJSH_SB_EEEEEEEvNS4_8identityENS4_13SM90_TMA_LOADES1B_vS1C_EENS_8epilogue10collective6detail29Sm90TmaWarpSpecializedAdapterINS1G_15DefaultEpilogueISJ_SK_SK_NS1F_6thread17LinearCombinationISJ_Li1EffLNS1K_9ScaleType4KindE0ELNS_15FloatRoundStyleE2ESJ_EENS1_15EpilogueDefaultEEEEEvvEEEEvNT_6ParamsE,@"STO_CUDA_ENTRY STV_DEFAULT"
_ZN7cutlass13device_kernelINS_4gemm6kernel13GemmUniversalIN4cute5tupleIJiiiiEEENS1_10collective13CollectiveMmaINS1_37MainloopSm90TmaGmmaWarpSpecializedFP8ILi14ENS5_IJNS4_1CILi1EEENSA_ILi2EEESB_EEENS1_35KernelTmaWarpSpecializedCooperativeEEENS5_IJNSA_ILi256EEESG_NSA_ILi32EEEEEENS_12float_e5m2_tENS5_IJlSB_lEEESJ_SK_NS4_8TiledMMAINS4_8MMA_AtomIJNS4_4SM904GMMA31MMA_64x256x32_F32E5M2E5M2_SS_TNILNSO_7ScaleInE1ELSQ_1EEEEEENS4_6LayoutINS5_IJSC_SB_SB_EEENS5_IJSB_NSA_ILi0EEESV_EEEEENS5_IJNS4_10UnderscoreESY_SY_EEEEENS4_23SM90_TMA_LOAD_MULTICASTENS4_14ComposedLayoutINS4_7SwizzleILi1ELi4ELi3EEENS4_18smem_ptr_flag_bitsILi8EEENST_INS5_IJNSA_ILi8EEESH_EEENS5_IJSH_SB_EEEEEEEvNS4_8identityENS4_13SM90_TMA_LOADES1B_vS1C_EENS_8epilogue10collective6detail29Sm90TmaWarpSpecializedAdapterINS1G_15DefaultEpilogueISJ_SK_SK_NS1F_6thread17LinearCombinationISJ_Li1EffLNS1K_9ScaleType4KindE0ELNS_15FloatRoundStyleE2ESJ_EENS1_15EpilogueDefaultEEEEEvvEEEEvNT_6ParamsE:
[----:B------:R-:W0:Y:S02]  /*0000*/  LDC R1, c[0x0][0x28] ;  /* 0x00000a00ff017b82 */ /* 0x000e240000000800 */
[----:B0-----:R-:W-:Y:S01]  /*0010*/  VIADD R1, R1, 0xfffff988 ;  /* 0xfffff98801017836 */ /* 0x001fe20000000000 */
[----:B------:R-:W0:Y:S01]  /*0020*/  S2R R5, SR_TID.X ;  /* 0x0000000000057919 */ /* 0x000e220000002100 */
[----:B------:R-:W-:Y:S01]  /*0030*/  ELECT P0, URZ, PT ;  /* 0x00000000003f782f */ /* 0x000fe20003800000 */
[----:B------:R-:W-:Y:S01]  /*0040*/  BSSY B0, `(.L_x_0) ;  /* 0x0000015000007945 */ /* 0x000fe20003800000 */
[--C-:B0-----:R-:W-:Y:S02]  /*0050*/  SHF.R.U32.HI R0, RZ, 0x5, R5.reuse ;  /* 0x00000005ff007819 */ /* 0x101fe40000011605 */
[----:B------:R-:W-:-:S03]  /*0060*/  SHF.R.U32.HI R2, RZ, 0x7, R5 ;  /* 0x00000007ff027819 */ /* 0x000fc60000011605 */
[----:B------:R-:W0:Y:S04]  /*0070*/  SHFL.IDX PT, R3, R0, RZ, 0x1f ;  /* 0x00001fff00037589 */ /* 0x000e2800000e0000 */
[----:B------:R-:W1:Y:S01]  /*0080*/  SHFL.IDX PT, R2, R2, RZ, 0x1f ;  /* 0x00001fff02027589 */ /* 0x000e6200000e0000 */
[----:B0-----:R-:W-:Y:S02]  /*0090*/  R2UR UR4, R3 ;  /* 0x00000000030472ca */ /* 0x001fe400000e0000 */
[----:B-1----:R-:W-:-:S11]  /*00a0*/  R2UR UR6, R2 ;  /* 0x00000000020672ca */ /* 0x002fd600000e0000 */
[----:B------:R-:W-:Y:S02]  /*00b0*/  USHF.R.S32.HI UR5, URZ, 0x1f, UR4 ;  /* 0x0000001f3f057899 */ /* 0x000fe40008011404 */
[----:B------:R-:W-:Y:S02]  /*00c0*/  ISETP.NE.OR P0, PT, RZ, UR4, !P0 ;  /* 0x00000004ff007c0c */ /* 0x000fe4000c705670 */
[----:B------:R-:W-:-:S04]  /*00d0*/  ULEA.HI UR5, UR5, UR4, URZ, 0x2 ;  /* 0x0000000405057291 */ /* 0x000fc8000f8f103f */
[----:B------:R-:W-:-:S04]  /*00e0*/  ULOP3.LUT UR5, UR5, 0xfffffffc, URZ, 0xc0, !UPT ;  /* 0xfffffffc05057892 */ /* 0x000fc8000f8ec03f */
[----:B------:R-:W-:-:S03]  /*00f0*/  UIADD3 UR8, UR4, -UR5, URZ ;  /* 0x8000000504087290 */ /* 0x000fc6000fffe03f */
[----:B------:R-:W-:Y:S09]  /*0100*/  @P0 BRA `(.L_x_1) ;  /* 0x0000000000200947 */ /* 0x000ff20003800000 */
[----:B------:R-:W-:Y:S02]  /*0110*/  ULDC.64 UR4, c[0x0][0x198] ;  /* 0x0000660000047ab9 */ /* 0x000fe40000000a00 */
[----:B------:R-:W-:Y:S02]  /*0120*/  UIADD3 UR10, UP0, UR4, 0xf0, URZ ;  /* 0x000000f0040a7890 */ /* 0x000fe4000ff1e03f */
[----:B------:R-:W-:Y:S02]  /*0130*/  UIADD3 UR4, UP1, UR4, 0x1f0, URZ ;  /* 0x000001f004047890 */ /* 0x000fe4000ff3e03f */
[----:B------:R-:W-:Y:S02]  /*0140*/  UIADD3.X UR11, URZ, UR5, URZ, UP0, !UPT ;  /* 0x000000053f0b7290 */ /* 0x000fe400087fe43f */
[----:B------:R-:W-:-:S07]  /*0150*/  UIADD3.X UR5, URZ, UR5, URZ, UP1, !UPT ;  /* 0x000000053f057290 */ /* 0x000fce0008ffe43f */
[----:B------:R0:W-:Y:S02]  /*0160*/  UTMACCTL.PF [UR10] ;  /* 0x000000000a0079b9 */ /* 0x0001e40008040000 */
[----:B------:R0:W-:Y:S02]  /*0170*/  UTMACCTL.PF [UR4] ;  /* 0x00000000040079b9 */ /* 0x0001e40008040000 */
[----:B0-----:R-:W-:Y:S01]  /*0180*/  NOP ;  /* 0x0000000000007918 */ /* 0x001fe20000000000 */
.L_x_1:
[----:B------:R-:W-:Y:S05]  /*0190*/  BSYNC B0 ;  /* 0x0000000000007941 */ /* 0x000fea0003800000 */
.L_x_0:
[----:B------:R-:W0:Y:S01]  /*01a0*/  SHFL.IDX PT, R3, R0, RZ, 0x1f ;  /* 0x00001fff00037589 */ /* 0x000e2200000e0000 */
[----:B------:R-:W-:Y:S01]  /*01b0*/  UISETP.NE.AND UP0, UPT, UR8, 0x3, UPT ;  /* 0x000000030800788c */ /* 0x000fe2000bf05270 */
[----:B------:R-:W-:Y:S01]  /*01c0*/  ISETP.NE.AND P2, PT, RZ, UR6, PT ;  /* 0x00000006ff007c0c */ /* 0x000fe2000bf45270 */
[----:B------:R-:W-:Y:S02]  /*01d0*/  UIADD3 UR10, UR6, -0x1, URZ ;  /* 0xffffffff060a7890 */ /* 0x000fe4000fffe03f */
[----:B------:R-:W-:Y:S02]  /*01e0*/  UISETP.EQ.OR UP0, UPT, UR8, URZ, !UP0 ;  /* 0x0000003f0800728c */ /* 0x000fe4000c702670 */
[----:B------:R-:W-:Y:S02]  /*01f0*/  UISETP.GE.U32.AND UP1, UPT, UR10, 0x2, UPT ;  /* 0x000000020a00788c */ /* 0x000fe4000bf26070 */
[----:B------:R-:W-:-:S04]  /*0200*/  UISETP.EQ.AND UP0, UPT, UR6, URZ, UP0 ;  /* 0x0000003f0600728c */ /* 0x000fc80008702270 */
[----:B------:R-:W-:-:S04]  /*0210*/  USEL UR13, URZ, 0x1, !UP0 ;  /* 0x000000013f0d7887 */ /* 0x000fc8000c000000 */
[----:B------:R-:W-:Y:S01]  /*0220*/  USEL UR13, UR13, 0x2, UP1 ;  /* 0x000000020d0d7887 */ /* 0x000fe20008800000 */
[----:B0-----:R-:W-:-:S13]  /*0230*/  ISETP.NE.AND P0, PT, R3, RZ, PT ;  /* 0x000000ff0300720c */ /* 0x001fda0003f05270 */
[----:B------:R-:W-:Y:S05]  /*0240*/  @P0 BRA `(.L_x_2) ;  /* 0x0000000000b40947 */ /* 0x000fea0003800000 */
[----:B------:R-:W-:Y:S01]  /*0250*/  ELECT P0, URZ, PT ;  /* 0x00000000003f782f */ /* 0x000fe20003800000 */
[----:B------:R-:W-:-:S12]  /*0260*/  BSSY B0, `(.L_x_2) ;  /* 0x000002b000007945 */ /* 0x000fd80003800000 */
[----:B------:R-:W-:Y:S05]  /*0270*/  @!P0 BRA `(.L_x_3) ;  /* 0x0000000000a48947 */ /* 0x000fea0003800000 */
[----:B------:R-:W0:Y:S01]  /*0280*/  S2UR UR9, SR_CgaCtaId ;  /* 0x00000000000979c3 */ /* 0x000e220000008800 */
[----:B------:R-:W-:Y:S01]  /*0290*/  UMOV UR4, 0x400 ;  /* 0x0000040000047882 */ /* 0x000fe20000000000 */
[----:B------:R-:W-:Y:S01]  /*02a0*/  UMOV UR5, 0x1 ;  /* 0x0000000100057882 */ /* 0x000fe20000000000 */
[----:B------:R-:W-:Y:S02]  /*02b0*/  UMOV UR6, 0x4 ;  /* 0x0000000400067882 */ /* 0x000fe40000000000 */
[----:B------:R-:W-:-:S04]  /*02c0*/  UIADD3 UR6, -UR6, 0x100000, URZ ;  /* 0x0010000006067890 */ /* 0x000fc8000fffe13f */
[----:B------:R-:W-:Y:S02]  /*02d0*/  USHF.L.U32 UR7, UR6, 0xb, URZ ;  /* 0x0000000b06077899 */ /* 0x000fe4000800063f */
[----:B------:R-:W-:Y:S02]  /*02e0*/  USHF.L.U32 UR6, UR6, 0x1, URZ ;  /* 0x0000000106067899 */ /* 0x000fe4000800063f */
[----:B0-----:R-:W-:Y:S02]  /*02f0*/  ULEA UR9, UR9, UR4, 0x18 ;  /* 0x0000000409097291 */ /* 0x001fe4000f8ec03f */
[----:B------:R-:W-:-:S04]  /*0300*/  UIADD3 UR4, -UR5, 0x100000, URZ ;  /* 0x0010000005047890 */ /* 0x000fc8000fffe13f */
[----:B------:R-:W-:Y:S02]  /*0310*/  USHF.L.U32 UR5, UR4, 0xb, URZ ;  /* 0x0000000b04057899 */ /* 0x000fe4000800063f */
[----:B------:R-:W-:Y:S01]  /*0320*/  USHF.L.U32 UR4, UR4, 0x1, URZ ;  /* 0x0000000104047899 */ /* 0x000fe2000800063f */
[----:B------:R-:W0:Y:S11]  /*0330*/  FENCE.VIEW.ASYNC.S ;  /* 0x00000000000073c6 */ /* 0x000e360000000000 */
[----:B0-----:R0:W1:Y:S01]  /*0340*/  SYNCS.EXCH.64 URZ, [UR9], UR4 ;  /* 0x00000004093f75b2 */ /* 0x0010620008000100 */
[----:B------:R0:W2:Y:S01]  /*0350*/  SYNCS.EXCH.64 URZ, [UR9+0x70], UR6 ;  /* 0x00007006093f75b2 */ /* 0x0000a20008000100 */
[----:B------:R0:W3:Y:S01]  /*0360*/  SYNCS.EXCH.64 URZ, [UR9+0x8], UR4 ;  /* 0x00000804093f75b2 */ /* 0x0000e20008000100 */
[----:B------:R0:W4:Y:S01]  /*0370*/  SYNCS.EXCH.64 URZ, [UR9+0x78], UR6 ;  /* 0x00007806093f75b2 */ /* 0x0001220008000100 */
[----:B------:R0:W0:Y:S01]  /*0380*/  SYNCS.EXCH.64 URZ, [UR9+0x10], UR4 ;  /* 0x00001004093f75b2 */ /* 0x0000220008000100 */
        /* <DEDUP_REMOVED lines=23> */
[----:B-1234-:R-:W-:Y:S01]  /*0500*/  NOP ;  /* 0x0000000000007918 */ /* 0x01efe20000000000 */
.L_x_3:
[----:B0-----:R-:W-:Y:S05]  /*0510*/  BSYNC B0 ;  /* 0x0000000000007941 */ /* 0x001fea0003800000 */
.L_x_2:
[----:B------:R-:W-:Y:S01]  /*0520*/  SHF.R.S32.HI R4, RZ, 0x1f, R5 ;  /* 0x0000001fff047819 */ /* 0x000fe20000011405 */
[----:B------:R-:W0:Y:S01]  /*0530*/  SHFL.IDX PT, R0, R0, RZ, 0x1f ;  /* 0x00001fff00007589 */ /* 0x000e2200000e0000 */
[----:B------:R-:W-:Y:S01]  /*0540*/  ELECT P0, URZ, PT ;  /* 0x00000000003f782f */ /* 0x000fe20003800000 */
[----:B------:R-:W1:Y:S01]  /*0550*/  S2UR UR9, SR_CTAID.X ;  /* 0x00000000000979c3 */ /* 0x000e620000002500 */
[----:B------:R-:W-:Y:S01]  /*0560*/  LEA.HI R4, R4, R5, RZ, 0x7 ;  /* 0x0000000504047211 */ /* 0x000fe200078f38ff */
[----:B------:R-:W2:Y:S01]  /*0570*/  S2R R2, SR_CTAID.Y ;  /* 0x0000000000027919 */ /* 0x000ea20000002600 */
[----:B------:R-:W-:Y:S01]  /*0580*/  SHF.R.S32.HI R6, RZ, 0x1f, R3 ;  /* 0x0000001fff067819 */ /* 0x000fe20000011403 */
[----:B------:R-:W-:Y:S01]  /*0590*/  ULDC UR4, c[0x0][0x154] ;  /* 0x0000550000047ab9 */ /* 0x000fe20000000800 */
[----:B------:R-:W-:Y:S01]  /*05a0*/  LOP3.LUT R4, R4, 0xffffff80, RZ, 0xc0, !PT ;  /* 0xffffff8004047812 */ /* 0x000fe200078ec0ff */
[----:B------:R-:W-:Y:S01]  /*05b0*/  NOP ;  /* 0x0000000000007918 */ /* 0x000fe20000000000 */
[----:B------:R-:W-:Y:S01]  /*05c0*/  LEA.HI R6, R6, R3, RZ, 0x2 ;  /* 0x0000000306067211 */ /* 0x000fe200078f10ff */
[----:B------:R-:W3:Y:S01]  /*05d0*/  LDC R13, c[0x0][0x148] ;  /* 0x00005200ff0d7b82 */ /* 0x000ee20000000800 */
[----:B------:R-:W-:Y:S01]  /*05e0*/  NOP ;  /* 0x0000000000007918 */ /* 0x000fe20000000000 */
[----:B------:R-:W-:Y:S01]  /*05f0*/  IMAD.IADD R4, R5, 0x1, -R4 ;  /* 0x0000000105047824 */ /* 0x000fe200078e0a04 */
[----:B------:R-:W-:-:S04]  /*0600*/  LOP3.LUT R6, R6, 0x3ffffffc, RZ, 0xc0, !PT ;  /* 0x3ffffffc06067812 */ /* 0x000fc800078ec0ff */
[----:B------:R-:W-:Y:S01]  /*0610*/  SHF.R.S32.HI R5, RZ, 0x1f, R4 ;  /* 0x0000001fff057819 */ /* 0x000fe20000011404 */
[----:B------:R-:W-:Y:S01]  /*0620*/  IMAD.IADD R6, R3, 0x1, -R6 ;  /* 0x0000000103067824 */ /* 0x000fe200078e0a06 */
[----:B------:R-:W4:Y:S02]  /*0630*/  LDC R8, c[0x0][0x144] ;  /* 0x00005100ff087b82 */ /* 0x000f240000000800 */
[----:B------:R-:W-:Y:S02]  /*0640*/  LEA.HI R5, R5, R4, RZ, 0x3 ;  /* 0x0000000405057211 */ /* 0x000fe400078f18ff */
[----:B0-----:R-:W-:Y:S02]  /*0650*/  ISETP.NE.OR P0, PT, R0, RZ, !P0 ;  /* 0x000000ff0000720c */ /* 0x001fe40004705670 */
[--C-:B------:R-:W-:Y:S02]  /*0660*/  SHF.R.S32.HI R0, RZ, 0x3, R5.reuse ;  /* 0x00000003ff007819 */ /* 0x100fe40000011405 */
[----:B------:R-:W-:-:S04]  /*0670*/  SHF.R.S32.HI R5, RZ, 0x1f, R5 ;  /* 0x0000001fff057819 */ /* 0x000fc80000011405 */
[----:B------:R-:W-:-:S04]  /*0680*/  LEA.HI R5, R5, R0, RZ, 0x2 ;  /* 0x0000000005057211 */ /* 0x000fc800078f10ff */
[----:B------:R-:W-:Y:S01]  /*0690*/  LOP3.LUT R5, R5, 0xfffffffc, RZ, 0xc0, !PT ;  /* 0xfffffffc05057812 */ /* 0x000fe200078ec0ff */
[----:B------:R-:W-:Y:S01]  /*06a0*/  VOTEU.ALL UP0, P0 ;  /* 0x00000000003f7886 */ /* 0x000fe20000000000 */
[----:B--2---:R-:W-:Y:S01]  /*06b0*/  I2FP.F32.U32 R7, R2 ;  /* 0x0000000200077245 */ /* 0x004fe20000201000 */
[----:B------:R-:W-:Y:S02]  /*06c0*/  VOTEU.ALL UP1, P0 ;  /* 0x00000000003f7886 */ /* 0x000fe40000020000 */
[----:B------:R-:W-:Y:S01]  /*06d0*/  IMAD.IADD R5, R0, 0x1, -R5 ;  /* 0x0000000100057824 */ /* 0x000fe200078e0a05 */
[----:B------:R-:W0:Y:S01]  /*06e0*/  @!UP0 S2UR UR7, SR_CgaCtaId ;  /* 0x00000000000789c3 */ /* 0x000e220000008800 */
[----:B-1----:R-:W-:Y:S01]  /*06f0*/  I2FP.F32.U32 R0, UR9 ;  /* 0x0000000900007c45 */ /* 0x002fe20008201000 */
[----:B------:R-:W-:Y:S01]  /*0700*/  FMUL R9, R7, UR4 ;  /* 0x0000000407097c20 */ /* 0x000fe20008400000 */
[----:B------:R-:W-:Y:S01]  /*0710*/  IMAD R5, R6, 0x4, R5 ;  /* 0x0000000406057824 */ /* 0x000fe200078e0205 */
[----:B------:R-:W-:Y:S01]  /*0720*/  ULDC UR4, c[0x0][0x150] ;  /* 0x0000540000047ab9 */ /* 0x000fe20000000800 */
[----:B------:R-:W-:Y:S01]  /*0730*/  @!UP0 UMOV UR6, 0x400 ;  /* 0x0000040000068882 */ /* 0x000fe20000000000 */
[----:B------:R-:W-:Y:S01]  /*0740*/  FMUL R7, R0, UR4 ;  /* 0x0000000400077c20 */ /* 0x000fe20008400000 */
[----:B------:R-:W-:Y:S01]  /*0750*/  IMAD.SHL.U32 R0, R5, 0x4, RZ ;  /* 0x0000000405007824 */ /* 0x000fe200078e00ff */
[----:B------:R-:W1:Y:S01]  /*0760*/  LDC R6, c[0x0][0x140] ;  /* 0x00005000ff067b82 */ /* 0x000e620000000800 */
[----:B------:R-:W2:Y:S01]  /*0770*/  F2I.U32.TRUNC.NTZ R9, R9 ;  /* 0x0000000900097305 */ /* 0x000ea2000020f000 */
[----:B------:R-:W-:-:S02]  /*0780*/  UMOV UR4, 0x20 ;  /* 0x0000002000047882 */ /* 0x000fc40000000000 */
[----:B------:R-:W-:Y:S01]  /*0790*/  LOP3.LUT R11, R5, 0xc, R0, 0x78, !PT ;  /* 0x0000000c050b7812 */ /* 0x000fe200078e7800 */
[----:B------:R-:W-:-:S04]  /*07a0*/  @!UP0 UIADD3 UR4, -UR4, 0x100000, URZ ;  /* 0x0010000004048890 */ /* 0x000fc8000fffe13f */
[----:B------:R-:W-:Y:S02]  /*07b0*/  @!UP0 USHF.L.U32 UR5, UR4, 0xb, URZ ;  /* 0x0000000b04058899 */ /* 0x000fe4000800063f */
[----:B------:R-:W-:Y:S01]  /*07c0*/  @!UP0 USHF.L.U32 UR4, UR4, 0x1, URZ ;  /* 0x0000000104048899 */ /* 0x000fe2000800063f */
[----:B------:R-:W5:Y:S01]  /*07d0*/  F2I.U32.TRUNC.NTZ R7, R7 ;  /* 0x0000000700077305 */ /* 0x000f62000020f000 */
[----:B------:R1:W-:Y:S01]  /*07e0*/  STL [R1+0x458], R11 ;  /* 0x0004580b01007387 */ /* 0x0003e20000100800 */
[----:B--2---:R-:W-:Y:S01]  /*07f0*/  IMAD.MOV R14, RZ, RZ, -R9 ;  /* 0x000000ffff0e7224 */ /* 0x004fe200078e0a09 */
[----:B0-----:R-:W-:Y:S01]  /*0800*/  @!UP0 ULEA UR6, UR7, UR6, 0x18 ;  /* 0x0000000607068291 */ /* 0x001fe2000f8ec03f */
[----:B------:R-:W-:Y:S02]  /*0810*/  VOTEU.ALL UP0, P0 ;  /* 0x00000000003f7886 */ /* 0x000fe40000000000 */
[----:B---3--:R-:W-:Y:S01]  /*0820*/  IMAD R0, R13, R14, R2 ;  /* 0x0000000e0d007224 */ /* 0x008fe200078e0202 */
[----:B------:R-:W-:-:S02]  /*0830*/  LOP3.LUT P0, RZ, R4, 0x7, RZ, 0xc0, !PT ;  /* 0x0000000704ff7812 */ /* 0x000fc4000780c0ff */
[----:B-1----:R-:W-:Y:S01]  /*0840*/  ISETP.EQ.U32.AND P3, PT, R6, 0x1, PT ;  /* 0x000000010600780c */ /* 0x002fe20003f62070 */
[----:B-----5:R-:W-:Y:S01]  /*0850*/  IMAD.MOV R7, RZ, RZ, -R7 ;  /* 0x000000ffff077224 */ /* 0x020fe200078e0a07 */
[----:B------:R-:W-:Y:S02]  /*0860*/  ISETP.NE.AND P1, PT, R0, R11, PT ;  /* 0x0000000b0000720c */ /* 0x000fe40003f25270 */
[----:B------:R-:W-:Y:S01]  /*0870*/  ISETP.LT.U32.AND P0, PT, R11, 0x2, !P0 ;  /* 0x000000020b00780c */ /* 0x000fe20004701070 */
[----:B----4-:R-:W-:Y:S01]  /*0880*/  IMAD R10, R8, R7, UR9 ;  /* 0x00000009080a7e24 */ /* 0x010fe2000f8e0207 */
[----:B------:R-:W0:Y:S02]  /*0890*/  FENCE.VIEW.ASYNC.S ;  /* 0x00000000000073c6 */ /* 0x000e240000000000 */
[----:B0-----:R0:W1:Y:S02]  /*08a0*/  @!UP0 SYNCS.EXCH.64 URZ, [UR6+0xf0], UR4 ;  /* 0x0000f004063f85b2 */ /* 0x0010640008000100 */
[----:B------:R-:W-:-:S04]  /*08b0*/  ISETP.EQ.OR P1, PT, R10, RZ, !P1 ;  /* 0x000000ff0a00720c */ /* 0x000fc80004f22670 */
[----:B------:R-:W-:Y:S01]  /*08c0*/  PLOP3.LUT P0, PT, P0, P1, PT, 0x80, 0x0 ;  /* 0x000000000000781c */ /* 0x000fe20000703070 */
[----:B------:R0:W2:Y:S01]  /*08d0*/  @!UP1 SYNCS.EXCH.64 URZ, [UR6+0xf8], UR4 ;  /* 0x0000f804063f95b2 */ /* 0x0000a20008000100 */
[----:B------:R-:W-:Y:S01]  /*08e0*/  NOP ;  /* 0x0000000000007918 */ /* 0x000fe20000000000 */
[----:B------:R-:W-:Y:S10]  /*08f0*/  @!P3 BRA `(.L_x_4) ;  /* 0x000000000008b947 */ /* 0x000ff40003800000 */
[----:B-12---:R-:W-:Y:S01]  /*0900*/  UCGABAR_ARV ;  /* 0x00000000000079c7 */ /* 0x006fe20008000000 */
[----:B------:R-:W-:Y:S05]  /*0910*/  BRA `(.L_x_5) ;  /* 0x0000000000047947 */ /* 0x000fea0003800000 */
.L_x_4:
[----:B-12---:R-:W-:Y:S01]  /*0920*/  NOP ;  /* 0x0000000000007918 */ /* 0x006fe20000000000 */
.L_x_5:
[----:B------:R-:W1:Y:S01]  /*0930*/  LDC R0, c[0x0][0x65c] ;  /* 0x00019700ff007b82 */ /* 0x000e620000000800 */
[----:B------:R-:W-:Y:S02]  /*0940*/  IMAD.U32 R4, RZ, RZ, UR9 ;  /* 0x00000009ff047e24 */ /* 0x000fe4000f8e00ff */
[----:B------:R-:W-:Y:S01]  /*0950*/  IMAD.MOV.U32 R5, RZ, RZ, RZ ;  /* 0x000000ffff057224 */ /* 0x000fe200078e00ff */
[----:B-1----:R-:W-:-:S13]  /*0960*/  ISETP.NE.AND P4, PT, R0, 0x1, PT ;  /* 0x000000010000780c */ /* 0x002fda0003f85270 */
[----:B------:R-:W1:Y:S01]  /*0970*/  @P4 LDC R7, c[0x0][0x10] ;  /* 0x00000400ff074b82 */ /* 0x000e620000000800 */
[----:B------:R-:W-:Y:S02]  /*0980*/  @P4 IMAD.MOV.U32 R3, RZ, RZ, RZ ;  /* 0x000000ffff034224 */ /* 0x000fe400078e00ff */
[----:B------:R-:W-:-:S05]  /*0990*/  @P4 IMAD.MOV.U32 R11, RZ, RZ, RZ ;  /* 0x000000ffff0b4224 */ /* 0x000fca00078e00ff */
[----:B------:R-:W2:Y:S01]  /*09a0*/  @!P4 LDC R9, c[0x0][0xc] ;  /* 0x00000300ff09cb82 */ /* 0x000ea20000000800 */
[----:B-1----:R-:W-:-:S04]  /*09b0*/  @P4 IMAD.WIDE.U32 R6, R7, UR9, R2 ;  /* 0x0000000907064c25 */ /* 0x002fc8000f8e0002 */
[----:B------:R-:W-:Y:S02]  /*09c0*/  @P4 IMAD.MOV.U32 R8, RZ, RZ, R6 ;  /* 0x000000ffff084224 */ /* 0x000fe400078e0006 */
[----:B------:R-:W-:Y:S02]  /*09d0*/  @P4 IMAD.IADD R15, R7, 0x1, R11 ;  /* 0x00000001070f4824 */ /* 0x000fe400078e020b */
[----:B--2---:R-:W-:-:S04]  /*09e0*/  @!P4 IMAD.WIDE.U32 R4, R2, R9, R4 ;  /* 0x000000090204c225 */ /* 0x004fc800078e0004 */
[----:B------:R-:W-:Y:S02]  /*09f0*/  @!P4 IMAD.MOV.U32 R8, RZ, RZ, R4 ;  /* 0x000000ffff08c224 */ /* 0x000fe400078e0004 */
[----:B------:R-:W-:-:S03]  /*0a00*/  @!P4 IMAD.MOV.U32 R15, RZ, RZ, R5 ;  /* 0x000000ffff0fc224 */ /* 0x000fc600078e0005 */
[----:B------:R1:W-:Y:S04]  /*0a10*/  STL [R1+0x460], R8 ;  /* 0x0004600801007387 */ /* 0x0003e80000100800 */
[----:B------:R1:W-:Y:S01]  /*0a20*/  STL [R1+0x45c], R15 ;  /* 0x00045c0f01007387 */ /* 0x0003e20000100800 */
[----:B------:R-:W-:Y:S05]  /*0a30*/  @!P3 BRA `(.L_x_6) ;  /* 0x00000000000cb947 */ /* 0x000fea0003800000 */
[----:B------:R-:W-:Y:S01]  /*0a40*/  UCGABAR_WAIT ;  /* 0x0000000000007dc7 */ /* 0x000fe20008000000 */
[----:B------:R-:W-:Y:S01]  /*0a50*/  CCTL.IVALL ;  /* 0x00000000ff00798f */ /* 0x000fe20002000000 */
[----:B------:R-:W-:Y:S05]  /*0a60*/  BRA `(.L_x_7) ;  /* 0x0000000000047947 */ /* 0x000fea0003800000 */
.L_x_6:
[----:B------:R-:W-:Y:S06]  /*0a70*/  BAR.SYNC.DEFER_BLOCKING 0x0 ;  /* 0x0000000000007b1d */ /* 0x000fec0000010000 */
.L_x_7:
[----:B------:R-:W-:Y:S05]  /*0a80*/  @!P2 BRA `(.L_x_8) ;  /* 0x00000214005ca947 */ /* 0x000fea0003800000 */
[----:B------:R-:W-:-:S06]  /*0a90*/  UISETP.GT.U32.AND UP0, UPT, UR10, 0x1, UPT ;  /* 0x000000010a00788c */ /* 0x000fcc000bf04070 */
[----:B------:R-:W-:-:S13]  /*0aa0*/  PLOP3.LUT P1, PT, PT, PT, UP0, 0x80, 0x0 ;  /* 0x000000000000781c */ /* 0x000fda0003f2f008 */
[----:B0-----:R-:W-:Y:S05]  /*0ab0*/  @P1 EXIT ;  /* 0x000000000000194d */ /* 0x001fea0003800000 */
[----:B------:R-:W-:Y:S01]  /*0ac0*/  IMAD.MOV.U32 R5, RZ, RZ, -0x1 ;  /* 0xffffffffff057424 */ /* 0x000fe200078e00ff */
[----:B------:R-:W-:Y:S01]  /*0ad0*/  ULDC.64 UR4, c[0x0][0x650] ;  /* 0x0001940000047ab9 */ /* 0x000fe20000000a00 */
[----:B------:R-:W-:Y:S01]  /*0ae0*/  IMAD.MOV.U32 R4, RZ, RZ, -0x1 ;  /* 0xffffffffff047424 */ /* 0x000fe200078e00ff */
[----:B------:R-:W-:Y:S01]  /*0af0*/  ISETP.GE.U32.AND P1, PT, R8, UR4, PT ;  /* 0x0000000408007c0c */ /* 0x000fe2000bf26070 */
[----:B------:R-:W-:Y:S01]  /*0b00*/  UMOV UR10, 0xffffffff ;  /* 0xffffffff000a7882 */ /* 0x000fe20000000000 */
[----:B------:R0:W-:Y:S01]  /*0b10*/  STL [R1+0x468], R5 ;  /* 0x0004680501007387 */ /* 0x0001e20000100800 */
[----:B------:R-:W-:Y:S02]  /*0b20*/  PRMT R0, RZ, 0x7610, R0 ;  /* 0x00007610ff007816 */ /* 0x000fe40000000000 */
[----:B------:R-:W-:Y:S01]  /*0b30*/  ISETP.GE.U32.AND.EX P1, PT, R15, UR5, PT, P1 ;  /* 0x000000050f007c0c */ /* 0x000fe2000bf26110 */
[----:B------:R0:W-:-:S12]  /*0b40*/  STL [R1+0x464], R4 ;  /* 0x0004640401007387 */ /* 0x0001d80000100800 */
[----:B0-----:R-:W-:Y:S05]  /*0b50*/  @P1 BRA `(.L_x_9) ;  /* 0x00000004003c1947 */ /* 0x001fea0003800000 */
[----:B------:R-:W-:Y:S01]  /*0b60*/  ULDC.64 UR14, c[0x0][0x628] ;  /* 0x00018a00000e7ab9 */ /* 0x000fe20000000a00 */
[----:B------:R-:W0:Y:S01]  /*0b70*/  LDC.64 R6, c[0x0][0x620] ;  /* 0x00018800ff067b82 */ /* 0x000e220000000a00 */
[----:B------:R-:W-:Y:S01]  /*0b80*/  ISETP.NE.U32.AND P1, PT, RZ, UR14, PT ;  /* 0x0000000eff007c0c */ /* 0x000fe2000bf25070 */
[----:B------:R-:W-:Y:S01]  /*0b90*/  ULDC UR11, c[0x0][0x630] ;  /* 0x00018c00000b7ab9 */ /* 0x000fe20000000800 */
[----:B------:R-:W-:Y:S02]  /*0ba0*/  R2UR UR4, R8 ;  /* 0x00000000080472ca */ /* 0x000fe400000e0000 */
[----:B------:R-:W-:Y:S02]  /*0bb0*/  ISETP.NE.AND.EX P1, PT, RZ, UR15, PT, P1 ;  /* 0x0000000fff007c0c */ /* 0x000fe4000bf25310 */
[----:B------:R-:W-:-:S11]  /*0bc0*/  R2UR UR5, R15 ;  /* 0x000000000f0572ca */ /* 0x000fd600000e0000 */
[----:B------:R-:W-:Y:S05]  /*0bd0*/  @!P1 BRA `(.L_x_10) ;  /* 0x0000000000309947 */ /* 0x000fea0003800000 */
[----:B------:R-:W-:Y:S01]  /*0be0*/  R2UR UR4, R8 ;  /* 0x00000000080472ca */ /* 0x000fe200000e0000 */
[----:B------:R-:W-:Y:S01]  /*0bf0*/  ULDC UR8, c[0x0][0x634] ;  /* 0x00018d0000087ab9 */ /* 0x000fe20000000800 */
[----:B------:R-:W-:-:S11]  /*0c00*/  R2UR UR10, R15 ;  /* 0x000000000f0a72ca */ /* 0x000fd600000e0000 */
[----:B------:R-:W-:-:S04]  /*0c10*/  UIADD3 UR8, UP0, UR4, UR8, URZ ;  /* 0x0000000804087290 */ /* 0x000fc8000ff1e03f */
[----:B------:R-:W-:-:S04]  /*0c20*/  UIADD3.X UR10, URZ, UR10, URZ, UP0, !UPT ;  /* 0x0000000a3f0a7290 */ /* 0x000fc800087fe43f */
[----:B------:R-:W-:-:S04]  /*0c30*/  UIMAD.WIDE.U32 UR4, UR10, UR14, URZ ;  /* 0x0000000e0a0472a5 */ /* 0x000fc8000f8e003f */
[----:B------:R-:W-:Y:S02]  /*0c40*/  UIMAD.WIDE.U32 UR6, UP0, UR8, UR15, UR4 ;  /* 0x0000000f080672a5 */ /* 0x000fe4000f800004 */
[----:B------:R-:W-:Y:S02]  /*0c50*/  UIMAD.WIDE.U32 UR4, UR8, UR14, URZ ;  /* 0x0000000e080472a5 */ /* 0x000fe4000f8e003f */
[----:B------:R-:W-:Y:S02]  /*0c60*/  UIADD3.X UR9, URZ, URZ, URZ, UP0, !UPT ;  /* 0x0000003f3f097290 */ /* 0x000fe400087fe43f */
[----:B------:R-:W-:Y:S01]  /*0c70*/  UIADD3 URZ, UP0, UR5, UR6, URZ ;  /* 0x00000006053f7290 */ /* 0x000fe2000ff1e03f */
[----:B------:R-:W-:-:S03]  /*0c80*/  UMOV UR8, UR7 ;  /* 0x0000000700087c82 */ /* 0x000fc60008000000 */
[----:B------:R-:W-:-:S12]  /*0c90*/  UIMAD.WIDE.U32.X UR4, UR10, UR15, UR8, UP0 ;  /* 0x0000000f0a0472a5 */ /* 0x000fd800080e0408 */
.L_x_10:
[----:B------:R-:W-:Y:S01]  /*0ca0*/  USHF.R.U64 UR10, UR4, UR11, UR5 ;  /* 0x0000000b040a7299 */ /* 0x000fe20008001205 */
[----:B------:R-:W2:Y:S01]  /*0cb0*/  LDC.64 R22, c[0x0][0x640] ;  /* 0x00019000ff167b82 */ /* 0x000ea20000000a00 */
[----:B------:R-:W-:Y:S01]  /*0cc0*/  USHF.R.U32.HI UR4, URZ, UR11, UR5 ;  /* 0x0000000b3f047299 */ /* 0x000fe20008011605 */
[----:B------:R-:W-:Y:S02]  /*0cd0*/  IMAD.MOV.U32 R4, RZ, RZ, R8 ;  /* 0x000000ffff047224 */ /* 0x000fe400078e0008 */
[----:B------:R-:W-:Y:S01]  /*0ce0*/  IMAD R21, R13, R14, R2 ;  /* 0x0000000e0d157224 */ /* 0x000fe200078e0202 */
[----:B------:R-:W-:Y:S01]  /*0cf0*/  IADD3 R3, P1, RZ, -UR10, RZ ;  /* 0x8000000aff037c10 */ /* 0x000fe2000ff3e0ff */
[----:B------:R-:W-:Y:S02]  /*0d00*/  IMAD.MOV.U32 R13, RZ, RZ, 0x1 ;  /* 0x00000001ff0d7424 */ /* 0x000fe400078e00ff */
[----:B------:R-:W1:Y:S02]  /*0d10*/  LDC R12, c[0x0][0x618] ;  /* 0x00018600ff0c7b82 */ /* 0x000e640000000800 */
[----:B------:R-:W-:-:S04]  /*0d20*/  IMAD.X R5, RZ, RZ, ~UR4, P1 ;  /* 0x80000004ff057e24 */ /* 0x000fc800088e06ff */
[-C--:B0-----:R-:W-:Y:S02]  /*0d30*/  IMAD R0, R5, R6.reuse, RZ ;  /* 0x0000000605007224 */ /* 0x081fe400078e02ff */
[----:B------:R-:W0:Y:S01]  /*0d40*/  LDC R16, c[0x0][0x608] ;  /* 0x00018200ff107b82 */ /* 0x000e220000000800 */
[----:B------:R-:W-:Y:S02]  /*0d50*/  IMAD.MOV.U32 R5, RZ, RZ, R15 ;  /* 0x000000ffff057224 */ /* 0x000fe400078e000f */
[----:B------:R-:W-:-:S05]  /*0d60*/  IMAD.WIDE.U32 R4, R3, R6, R4 ;  /* 0x0000000603047225 */ /* 0x000fca00078e0004 */
[----:B------:R-:W3:Y:S01]  /*0d70*/  LDC R20, c[0x0][0x658] ;  /* 0x00019600ff147b82 */ /* 0x000ee20000000800 */
[----:B------:R-:W-:Y:S01]  /*0d80*/  IMAD R3, R3, R7, R0 ;  /* 0x0000000703037224 */ /* 0x000fe200078e0200 */
[----:B--2---:R-:W-:-:S03]  /*0d90*/  ISETP.NE.U32.AND P1, PT, R22, RZ, PT ;  /* 0x000000ff1600720c */ /* 0x004fc60003f25070 */
[----:B------:R-:W-:Y:S01]  /*0da0*/  IMAD.IADD R3, R5, 0x1, R3 ;  /* 0x0000000105037824 */ /* 0x000fe200078e0203 */
[----:B------:R-:W-:Y:S01]  /*0db0*/  ISETP.NE.AND.EX P1, PT, R23, RZ, PT, P1 ;  /* 0x000000ff1700720c */ /* 0x000fe20003f25310 */
[----:B------:R-:W-:Y:S01]  /*0dc0*/  IMAD.MOV.U32 R5, RZ, RZ, -0x1 ;  /* 0xffffffffff057424 */ /* 0x000fe200078e00ff */
[----:B------:R-:W2:Y:S02]  /*0dd0*/  LDC R18, c[0x0][0x600] ;  /* 0x00018000ff127b82 */ /* 0x000ea40000000800 */
[-CC-:B-1----:R-:W-:Y:S02]  /*0de0*/  SHF.R.U64 R8, R4, R12.reuse, R3.reuse ;  /* 0x0000000c04087219 */ /* 0x182fe40000001203 */
[----:B------:R-:W-:-:S04]  /*0df0*/  SHF.R.U32.HI R3, RZ, R12, R3 ;  /* 0x0000000cff037219 */ /* 0x000fc80000011603 */
[----:B------:R-:W1:Y:S01]  /*0e00*/  LDC R11, c[0x0][0x648] ;  /* 0x00019200ff0b7b82 */ /* 0x000e620000000800 */
[-CC-:B0-----:R-:W-:Y:S02]  /*0e10*/  SHF.R.U64 R19, R8, R16.reuse, R3.reuse ;  /* 0x0000001008137219 */ /* 0x181fe40000001203 */
[----:B------:R-:W-:-:S05]  /*0e20*/  SHF.R.U32.HI R3, RZ, R16, R3 ;  /* 0x00000010ff037219 */ /* 0x000fca0000011603 */
[----:B------:R-:W0:Y:S01]  /*0e30*/  LDC R15, c[0x0][0x638] ;  /* 0x00018e00ff0f7b82 */ /* 0x000e220000000800 */
[-CC-:B---3--:R-:W-:Y:S02]  /*0e40*/  SHF.R.U64 R12, R19, R20.reuse, R3.reuse ;  /* 0x00000014130c7219 */ /* 0x188fe40000001203 */
[-C--:B------:R-:W-:Y:S02]  /*0e50*/  SHF.L.U32 R0, R5, R20.reuse, RZ ;  /* 0x0000001405007219 */ /* 0x080fe400000006ff */
[----:B------:R-:W-:Y:S01]  /*0e60*/  SHF.R.U32.HI R3, RZ, R20, R3 ;  /* 0x00000014ff037219 */ /* 0x000fe20000011603 */
[----:B------:R-:W-:Y:S01]  /*0e70*/  IMAD.MOV.U32 R2, RZ, RZ, R12 ;  /* 0x000000ffff027224 */ /* 0x000fe200078e000c */
[----:B------:R-:W-:Y:S01]  /*0e80*/  LOP3.LUT R0, RZ, R0, RZ, 0x33, !PT ;  /* 0x00000000ff007212 */ /* 0x000fe200078e33ff */
[----:B------:R-:W3:Y:S01]  /*0e90*/  LDC R17, c[0x0][0x610] ;  /* 0x00018400ff117b82 */ /* 0x000ee20000000800 */
[----:B------:R-:W-:Y:S05]  /*0ea0*/  @!P1 BRA `(.L_x_11) ;  /* 0x0000000000289947 */ /* 0x000fea0003800000 */
[----:B------:R-:W4:Y:S02]  /*0eb0*/  LDC R7, c[0x0][0x64c] ;  /* 0x00019300ff077b82 */ /* 0x000f240000000800 */
[----:B----4-:R-:W-:-:S05]  /*0ec0*/  IADD3 R7, P1, R12, R7, RZ ;  /* 0x000000070c077210 */ /* 0x010fca0007f3e0ff */
[----:B------:R-:W-:-:S04]  /*0ed0*/  IMAD.X R9, RZ, RZ, R3, P1 ;  /* 0x000000ffff097224 */ /* 0x000fc800008e0603 */
[----:B------:R-:W-:-:S04]  /*0ee0*/  IMAD.WIDE.U32 R2, R9, R22, RZ ;  /* 0x0000001609027225 */ /* 0x000fc800078e00ff */
[----:B------:R-:W-:-:S04]  /*0ef0*/  IMAD.WIDE.U32 R4, P1, R7, R23, R2 ;  /* 0x0000001707047225 */ /* 0x000fc80007820002 */
[----:B------:R-:W-:-:S04]  /*0f00*/  IMAD.WIDE.U32 R2, R7, R22, RZ ;  /* 0x0000001607027225 */ /* 0x000fc800078e00ff */
[----:B------:R-:W-:Y:S01]  /*0f10*/  IMAD.X R7, RZ, RZ, RZ, P1 ;  /* 0x000000ffff077224 */ /* 0x000fe200008e06ff */
[----:B------:R-:W-:Y:S01]  /*0f20*/  IADD3 RZ, P1, R3, R4, RZ ;  /* 0x0000000403ff7210 */ /* 0x000fe20007f3e0ff */
[----:B------:R-:W-:-:S04]  /*0f30*/  IMAD.MOV.U32 R6, RZ, RZ, R5 ;  /* 0x000000ffff067224 */ /* 0x000fc800078e0005 */
[----:B------:R-:W-:-:S08]  /*0f40*/  IMAD.WIDE.U32.X R2, R9, R23, R6, P1 ;  /* 0x0000001709027225 */ /* 0x000fd000008e0406 */
.L_x_11:
[----:B-1----:R-:W-:Y:S01]  /*0f50*/  SHF.R.U64 R4, R2, R11, R3 ;  /* 0x0000000b02047219 */ /* 0x002fe20000001203 */
[----:B--2---:R-:W-:Y:S01]  /*0f60*/  VIADD R5, R18, 0xffffffff ;  /* 0xffffffff12057836 */ /* 0x004fe20000000000 */
[----:B------:R-:W-:Y:S02]  /*0f70*/  SHF.L.U32 R2, R13, R20, RZ ;  /* 0x000000140d027219 */ /* 0x000fe400000006ff */
[----:B------:R-:W-:Y:S01]  /*0f80*/  LOP3.LUT R3, R19, R0, RZ, 0xc0, !PT ;  /* 0x0000000013037212 */ /* 0x000fe200078ec0ff */
[----:B------:R-:W-:Y:S01]  /*0f90*/  IMAD.MOV R6, RZ, RZ, -R4 ;  /* 0x000000ffff067224 */ /* 0x000fe200078e0a04 */
[----:B------:R-:W-:Y:S02]  /*0fa0*/  SEL R0, R10, R21, !P4 ;  /* 0x000000150a007207 */ /* 0x000fe40006000000 */
[----:B------:R-:W-:Y:S01]  /*0fb0*/  LOP3.LUT R5, R8, R5, RZ, 0xc0, !PT ;  /* 0x0000000508057212 */ /* 0x000fe200078ec0ff */
[----:B------:R-:W-:Y:S02]  /*0fc0*/  IMAD R7, R2, R4, R3 ;  /* 0x0000000402077224 */ /* 0x000fe400078e0203 */
[----:B0-----:R-:W-:-:S02]  /*0fd0*/  IMAD R3, R6, R15, R12 ;  /* 0x0000000f06037224 */ /* 0x001fc400078e020c */
[----:B---3--:R-:W-:Y:S02]  /*0fe0*/  IMAD R2, R7, R17, R0 ;  /* 0x0000001107027224 */ /* 0x008fe400078e0200 */
[----:B------:R-:W-:Y:S02]  /*0ff0*/  IMAD R3, R3, R18, R5 ;  /* 0x0000001203037224 */ /* 0x000fe400078e0205 */
[----:B------:R-:W-:-:S03]  /*1000*/  IMAD.MOV.U32 R0, RZ, RZ, 0x1 ;  /* 0x00000001ff007424 */ /* 0x000fc600078e00ff */
[----:B------:R-:W-:Y:S02]  /*1010*/  SEL R4, R3, R2, !P4 ;  /* 0x0000000203047207 */ /* 0x000fe40006000000 */
[----:B------:R-:W-:-:S03]  /*1020*/  SEL R2, R2, R3, !P4 ;  /* 0x0000000302027207 */ /* 0x000fc60006000000 */
[----:B------:R0:W-:Y:S04]  /*1030*/  STL [R1+0x464], R4 ;  /* 0x0004640401007387 */ /* 0x0001e80000100800 */
[----:B------:R0:W-:Y:S02]  /*1040*/  STL [R1+0x468], R2 ;  /* 0x0004680201007387 */ /* 0x0001e40000100800 */
.L_x_9:
[----:B------:R-:W-:-:S08]  /*1050*/  NOP ;  /* 0x0000000000007918 */ /* 0x000fd00000000000 */
[----:B------:R-:W2:Y:S02]  /*1060*/  USETMAXREG.TRY_ALLOC.CTAPOOL UP0, 0xf0 ;  /* 0x000000f0000079c8 */ /* 0x000ea40008000600 */
[----:B--2---:R-:W-:-:S13]  /*1070*/  PLOP3.LUT P1, PT, PT, PT, UP0, 0x80, 0x0 ;  /* 0x000000000000781c */ /* 0x004fda0003f2f008 */
[----:B------:R-:W-:Y:S05]  /*1080*/  @!P1 BRA `(.L_x_9) ;  /* 0xfffffffc00f09947 */ /* 0x000fea000383ffff */
[----:B------:R-:W-:Y:S01]  /*1090*/  ULDC.64 UR4, c[0x0][0x598] ;  /* 0x0001660000047ab9 */ /* 0x000fe20000000a00 */
[----:B------:R-:W-:Y:S01]  /*10a0*/  ULDC.64 UR20, c[0x0][0x208] ;  /* 0x0000820000147ab9 */ /* 0x000fe20000000a00 */
[----:B------:R-:W-:-:S04]  /*10b0*/  ISETP.NE.U32.AND P1, PT, RZ, UR4, PT ;  /* 0x00000004ff007c0c */ /* 0x000fc8000bf25070 */
[----:B------:R-:W-:-:S13]  /*10c0*/  ISETP.NE.AND.EX P1, PT, RZ, UR5, PT, P1 ;  /* 0x00000005ff007c0c */ /* 0x000fda000bf25310 */
[----:B------:R-:W-:Y:S05]  /*10d0*/  @!P1 BRA `(.L_x_12) ;  /* 0x0000000000209947 */ /* 0x000fea0003800000 */
[----:B0-----:R-:W0:Y:S02]  /*10e0*/  LDC.64 R2, c[0x0][0x598] ;  /* 0x00016600ff027b82 */ /* 0x001e240000000a00 */
[----:B0-----:R-:W2:Y:S02]  /*10f0*/  LDG.E.64 R2, desc[UR20][R2.64] ;  /* 0x0000001402027981 */ /* 0x001ea4000c1e1b00 */
[----:B--2---:R-:W-:-:S04]  /*1100*/  ISETP.NE.U32.AND P1, PT, R2, RZ, PT ;  /* 0x000000ff0200720c */ /* 0x004fc80003f25070 */
[----:B------:R-:W-:-:S13]  /*1110*/  ISETP.NE.AND.EX P1, PT, R3, RZ, PT, P1 ;  /* 0x000000ff0300720c */ /* 0x000fda0003f25310 */
[----:B------:R-:W-:Y:S05]  /*1120*/  @!P1 BRA `(.L_x_12) ;  /* 0x00000000000c9947 */ /* 0x000fea0003800000 */
[----:B------:R-:W2:Y:S02]  /*1130*/  LD.E R2, desc[UR20][R2.64] ;  /* 0x0000001402027980 */ /* 0x000ea4000c101900 */
[----:B--2---:R-:W-:Y:S01]  /*1140*/  R2UR UR22, R2 ;  /* 0x00000000021672ca */ /* 0x004fe200000e0000 */
[----:B------:R-:W-:-:S14]  /*1150*/  BRA `(.L_x_13) ;  /* 0x0000000000247947 */ /* 0x000fdc0003800000 */
.L_x_12:
[----:B------:R-:W-:Y:S02]  /*1160*/  ULDC.64 UR4, c[0x0][0x588] ;  /* 0x0001620000047ab9 */ /* 0x000fe40000000a00 */
[----:B------:R-:W-:-:S04]  /*1170*/  ISETP.NE.U32.AND P1, PT, RZ, UR4, PT ;  /* 0x00000004ff007c0c */ /* 0x000fc8000bf25070 */
[----:B------:R-:W-:-:S13]  /*1180*/  ISETP.NE.AND.EX P1, PT, RZ, UR5, PT, P1 ;  /* 0x00000005ff007c0c */ /* 0x000fda000bf25310 */
[----:B------:R-:W-:Y:S05]  /*1190*/  @!P1 BRA `(.L_x_14) ;  /* 0x0000000000109947 */ /* 0x000fea0003800000 */
[----:B0-----:R-:W0:Y:S02]  /*11a0*/  LDC.64 R2, c[0x0][0x588] ;  /* 0x00016200ff027b82 */ /* 0x001e240000000a00 */
[----:B0-----:R-:W2:Y:S02]  /*11b0*/  LDG.E R2, desc[UR20][R2.64] ;  /* 0x0000001402027981 */ /* 0x001ea4000c1e1900 */
[----:B--2---:R-:W-:Y:S01]  /*11c0*/  R2UR UR22, R2 ;  /* 0x00000000021672ca */ /* 0x004fe200000e0000 */
[----:B------:R-:W-:-:S14]  /*11d0*/  BRA `(.L_x_13) ;  /* 0x0000000000047947 */ /* 0x000fdc0003800000 */
.L_x_14:
[----:B------:R-:W-:-:S05]  /*11e0*/  ULDC UR22, c[0x0][0x580] ;  /* 0x0001600000167ab9 */ /* 0x000fca0000000800 */
.L_x_13:
[----:B------:R-:W-:Y:S02]  /*11f0*/  ULDC.64 UR4, c[0x0][0x5a0] ;  /* 0x0001680000047ab9 */ /* 0x000fe40000000a00 */
        /* <DEDUP_REMOVED lines=11> */
.L_x_15:
        /* <DEDUP_REMOVED lines=8> */
.L_x_17:
[----:B------:R-:W-:-:S05]  /*1330*/  ULDC UR23, c[0x0][0x584] ;  /* 0x0001610000177ab9 */ /* 0x000fca0000000800 */
.L_x_16:
[----:B------:R-:W-:-:S13]  /*1340*/  LOP3.LUT P1, RZ, R0, 0xff, RZ, 0xc0, !PT ;  /* 0x000000ff00ff7812 */ /* 0x000fda000782c0ff */
[----:B------:R-:W-:Y:S05]  /*1350*/  @!P1 EXIT ;  /* 0x000000000000994d */ /* 0x000fea0003800000 */
[----:B------:R-:W-:Y:S01]  /*1360*/  ULDC UR4, c[0x0][0x28c] ;  /* 0x0000a30000047ab9 */ /* 0x000fe20000000800 */
[----:B------:R-:W-:Y:S02]  /*1370*/  ULOP3.LUT UR24, UR13, 0x1, URZ, 0xfc, !UPT ;  /* 0x000000010d187892 */ /* 0x000fe4000f8efc3f */
[----:B------:R-:W-:-:S04]  /*1380*/  UIADD3 UR4, UR4, 0x1f, URZ ;  /* 0x0000001f04047890 */ /* 0x000fc8000fffe03f */
[----:B------:R-:W-:-:S04]  /*1390*/  USHF.R.S32.HI UR5, URZ, 0x1f, UR4 ;  /* 0x0000001f3f057899 */ /* 0x000fc80008011404 */
[----:B------:R-:W-:-:S03]  /*13a0*/  ULEA.HI UR5, UR5, UR4, URZ, 0x5 ;  /* 0x0000000405057291 */ /* 0x000fc6000f8f283f */
[----:B------:R-:W-:Y:S01]  /*13b0*/  UMOV UR4, URZ ;  /* 0x0000003f00047c82 */ /* 0x000fe20008000000 */
[----:B------:R-:W-:-:S03]  /*13c0*/  USHF.R.S32.HI UR9, URZ, 0x5, UR5 ;  /* 0x000000053f097899 */ /* 0x000fc60008011405 */
[----:B------:R-:W-:-:S09]  /*13d0*/  UMOV UR5, URZ ;  /* 0x0000003f00057c82 */ /* 0x000fd20008000000 */
.L_x_556:
[----:B------:R-:W-:Y:S01]  /*13e0*/  STL [R1+0x454], RZ ;  /* 0x000454ff01007387 */ /* 0x000fe20000100800 */
[----:B--2---:R-:W2:Y:S01]  /*13f0*/  S2UR UR16, SR_CgaCtaId ;  /* 0x00000000001079c3 */ /* 0x004ea20000008800 */
[----:B------:R-:W-:Y:S01]  /*1400*/  UMOV UR15, 0x400 ;  /* 0x00000400000f7882 */ /* 0x000fe20000000000 */
[----:B------:R-:W-:Y:S01]  /*1410*/  UMOV UR6, URZ ;  /* 0x0000003f00067c82 */ /* 0x000fe20008000000 */
[----:B------:R-:W-:Y:S01]  /*1420*/  STL [R1+0x450], RZ ;  /* 0x000450ff01007387 */ /* 0x000fe20000100800 */
[----:B------:R-:W-:Y:S01]  /*1430*/  UMOV UR7, URZ ;  /* 0x0000003f00077c82 */ /* 0x000fe20008000000 */
[----:B------:R-:W-:Y:S01]  /*1440*/  UMOV UR8, URZ ;  /* 0x0000003f00087c82 */ /* 0x000fe20008000000 */
[----:B------:R-:W-:Y:S01]  /*1450*/  CS2R R236, SRZ ;  /* 0x0000000000ec7805 */ /* 0x000fe2000001ff00 */
[----:B------:R-:W-:Y:S01]  /*1460*/  STL [R1+0x44c], RZ ;  /* 0x00044cff01007387 */ /* 0x000fe20000100800 */
[----:B0-----:R-:W0:Y:S01]  /*1470*/  LDC R2, c[0x0][0x28c] ;  /* 0x0000a300ff027b82 */ /* 0x001e220000000800 */
[----:B------:R-:W-:-:S02]  /*1480*/  CS2R R234, SRZ ;  /* 0x0000000000ea7805 */ /* 0x000fc4000001ff00 */
[----:B------:R-:W-:Y:S01]  /*1490*/  CS2R R232, SRZ ;  /* 0x0000000000e87805 */ /* 0x000fe2000001ff00 */
[----:B------:R-:W-:Y:S01]  /*14a0*/  STL [R1+0x448], RZ ;  /* 0x000448ff01007387 */ /* 0x000fe20000100800 */
[----:B------:R-:W-:Y:S02]  /*14b0*/  CS2R R230, SRZ ;  /* 0x0000000000e67805 */ /* 0x000fe4000001ff00 */
[----:B------:R-:W-:Y:S02]  /*14c0*/  CS2R R228, SRZ ;  /* 0x0000000000e47805 */ /* 0x000fe4000001ff00 */
[----:B------:R-:W-:Y:S01]  /*14d0*/  CS2R R226, SRZ ;  /* 0x0000000000e27805 */ /* 0x000fe2000001ff00 */
[----:B------:R-:W-:Y:S01]  /*14e0*/  STL [R1+0x444], RZ ;  /* 0x000444ff01007387 */ /* 0x000fe20000100800 */
[----:B------:R-:W-:Y:S02]  /*14f0*/  CS2R R224, SRZ ;  /* 0x0000000000e07805 */ /* 0x000fe4000001ff00 */
        /* <DEDUP_REMOVED lines=15> */
[----:B0-----:R-:W-:Y:S02]  /*15f0*/  ISETP.GE.AND P1, PT, R2, 0x1, PT ;  /* 0x000000010200780c */ /* 0x001fe40003f26270 */
        /* <DEDUP_REMOVED lines=39> */
[----:B-1----:R-:W-:Y:S02]  /*1870*/  CS2R R14, SRZ ;  /* 0x00000000000e7805 */ /* 0x002fe4000001ff00 */
        /* <DEDUP_REMOVED lines=91> */
[----:B------:R-:W-:-:S03]  /*1e30*/  CS2R R150, SRZ ;  /* 0x0000000000967805 */ /* 0x000fc6000001ff00 */
[----:B------:R-:W-:Y:S04]  /*1e40*/  STL [R1+0x3ac], RZ ;  /* 0x0003acff01007387 */ /* 0x000fe80000100800 */
        /* <DEDUP_REMOVED lines=107> */
[----:B------:R-:W-:Y:S04]  /*2500*/  STL [R1], RZ ;  /* 0x000000ff01007387 */ /* 0x000fe80000100800 */
        /* <DEDUP_REMOVED lines=39> */
[----:B------:R-:W-:Y:S01]  /*2780*/  STL [R1+0xa0], RZ ;  /* 0x0000a0ff01007387 */ /* 0x000fe20000100800 */
[----:B------:R-:W0:Y:S03]  /*2790*/  S2R R0, SR_TID.X ;  /* 0x0000000000007919 */ /* 0x000e260000002100 */
        /* <DEDUP_REMOVED lines=8> */
[----:B0-----:R-:W-:-:S03]  /*2820*/  LOP3.LUT R0, R0, 0x80, RZ, 0xc0, !PT ;  /* 0x0000008000007812 */ /* 0x001fc600078ec0ff */
[----:B------:R-:W-:Y:S01]  /*2830*/  STL [R1+0xc4], RZ ;  /* 0x0000c4ff01007387 */ /* 0x000fe20000100800 */
[----:B------:R-:W-:-:S03]  /*2840*/  SHF.R.U32.HI R0, RZ, 0x7, R0 ;  /* 0x00000007ff007819 */ /* 0x000fc60000011600 */
        /* <DEDUP_REMOVED lines=33> */
[----:B------:R-:W0:Y:S04]  /*2a60*/  SHFL.IDX PT, R0, R0, RZ, 0x1f ;  /* 0x00001fff00007589 */ /* 0x000e2800000e0000 */
[----:B------:R1:W-:Y:S04]  /*2a70*/  STL [R1+0x14c], RZ ;  /* 0x00014cff01007387 */ /* 0x0003e80000100800 */
[----:B------:R1:W-:Y:S04]  /*2a80*/  STL [R1+0x150], RZ ;  /* 0x000150ff01007387 */ /* 0x0003e80000100800 */
[----:B------:R1:W-:Y:S04]  /*2a90*/  STL [R1+0x154], RZ ;  /* 0x000154ff01007387 */ /* 0x0003e80000100800 */
[----:B------:R1:W-:Y:S04]  /*2aa0*/  STL [R1+0x158], RZ ;  /* 0x000158ff01007387 */ /* 0x0003e80000100800 */
[----:B------:R1:W-:Y:S04]  /*2ab0*/  STL [R1+0x15c], RZ ;  /* 0x00015cff01007387 */ /* 0x0003e80000100800 */
[----:B------:R1:W-:Y:S01]  /*2ac0*/  STL [R1+0x160], RZ ;  /* 0x000160ff01007387 */ /* 0x0003e20000100800 */
[----:B0-----:R-:W-:Y:S01]  /*2ad0*/  R2UR UR12, R0 ;  /* 0x00000000000c72ca */ /* 0x001fe200000e0000 */
[----:B------:R-:W-:-:S02]  /*2ae0*/  IMAD.U32 R0, RZ, RZ, UR4 ;  /* 0x00000004ff007e24 */ /* 0x000fc4000f8e00ff */
[----:B------:R1:W-:Y:S04]  /*2af0*/  STL [R1+0x164], RZ ;  /* 0x000164ff01007387 */ /* 0x0003e80000100800 */
[----:B------:R1:W-:Y:S04]  /*2b00*/  STL [R1+0x168], RZ ;  /* 0x000168ff01007387 */ /* 0x0003e80000100800 */
[----:B------:R1:W-:Y:S02]  /*2b10*/  STL [R1+0x16c], RZ ;  /* 0x00016cff01007387 */ /* 0x0003e40000100800 */
[----:B------:R-:W-:-:S02]  /*2b20*/  ULEA.HI UR11, UR12, UR12, URZ, 0x1 ;  /* 0x0000000c0c0b7291 */ /* 0x000fc4000f8f083f */
[----:B------:R1:W-:Y:S02]  /*2b30*/  STL [R1+0x170], RZ ;  /* 0x000170ff01007387 */ /* 0x0003e40000100800 */
[----:B------:R-:W-:Y:S02]  /*2b40*/  ULOP3.LUT UR14, UR11, 0x1ffffe, URZ, 0xc0, !UPT ;  /* 0x001ffffe0b0e7892 */ /* 0x000fe4000f8ec03f */
[----:B------:R1:W-:Y:S01]  /*2b50*/  STL [R1+0x174], RZ ;  /* 0x000174ff01007387 */ /* 0x0003e20000100800 */
[----:B--2---:R-:W-:Y:S02]  /*2b60*/  ULEA UR11, UR16, UR15, 0x18 ;  /* 0x0000000f100b7291 */ /* 0x004fe4000f8ec03f */
[----:B------:R-:W-:Y:S01]  /*2b70*/  UIADD3 UR14, UR12, -UR14, URZ ;  /* 0x8000000e0c0e7290 */ /* 0x000fe2000fffe03f */
[----:B------:R1:W-:Y:S03]  /*2b80*/  STL [R1+0x178], RZ ;  /* 0x000178ff01007387 */ /* 0x0003e60000100800 */
[----:B------:R-:W-:Y:S01]  /*2b90*/  ULEA UR14, UR14, UR11, 0xb ;  /* 0x0000000b0e0e7291 */ /* 0x000fe2000f8e583f */
[----:B------:R1:W-:Y:S03]  /*2ba0*/  STL [R1+0x17c], RZ ;  /* 0x00017cff01007387 */ /* 0x0003e60000100800 */
[----:B------:R-:W-:Y:S01]  /*2bb0*/  UIADD3 UR14, UR14, 0x200, URZ ;  /* 0x000002000e0e7890 */ /* 0x000fe2000fffe03f */
[----:B------:R1:W-:Y:S03]  /*2bc0*/  STL [R1+0x180], RZ ;  /* 0x000180ff01007387 */ /* 0x0003e60000100800 */
[----:B------:R-:W-:Y:S01]  /*2bd0*/  USHF.R.U32.HI UR12, URZ, 0x4, UR14 ;  /* 0x000000043f0c7899 */ /* 0x000fe2000801160e */
[----:B------:R1:W-:Y:S02]  /*2be0*/  STL [R1+0x184], RZ ;  /* 0x000184ff01007387 */ /* 0x0003e40000100800 */
[----:B------:R-:W-:Y:S01]  /*2bf0*/  UMOV UR14, UR5 ;  /* 0x00000005000e7c82 */ /* 0x000fe20008000000 */
[----:B------:R-:W-:Y:S01]  /*2c00*/  ULOP3.LUT UR12, UR12, 0x3fff, URZ, 0xc0, !UPT ;  /* 0x00003fff0c0c7892 */ /* 0x000fe2000f8ec03f */
[----:B------:R1:W-:Y:S04]  /*2c10*/  STL [R1+0x188], RZ ;  /* 0x000188ff01007387 */ /* 0x0003e80000100800 */
        /* <DEDUP_REMOVED lines=28> */
[----:B------:R1:W-:Y:S01]  /*2de0*/  STL [R1+0x1fc], RZ ;  /* 0x0001fcff01007387 */ /* 0x0003e20000100800 */
[----:B------:R-:W-:Y:S05]  /*2df0*/  @!P1 BRA `(.L_x_18) ;  /* 0x0000003400dc9947 */ /* 0x000fea0003800000 */
[----:B------:R-:W-:-:S06]  /*2e00*/  UISETP.NE.AND UP0, UPT, UR24, 0x3, UPT ;  /* 0x000000031800788c */ /* 0x000fcc000bf05270 */
[----:B------:R-:W-:-:S13]  /*2e10*/  PLOP3.LUT P2, PT, PT, PT, UP0, 0x80, 0x0 ;  /* 0x000000000000781c */ /* 0x000fda0003f4f008 */
[----:B------:R-:W-:Y:S05]  /*2e20*/  @!P2 BRA `(.L_x_19) ;  /* 0x000000000004a947 */ /* 0x000fea0003800000 */
[----:B------:R-:W-:Y:S01]  /*2e30*/  BPT.TRAP 0x1 ;  /* 0x000000040000795c */ /* 0x000fe20000300000 */
.L_x_19:
[----:B------:R-:W-:Y:S01]  /*2e40*/  ULEA UR7, UR5, UR11, 0x3 ;  /* 0x0000000b05077291 */ /* 0x000fe2000f8e183f */
[----:B------:R-:W-:-:S05]  /*2e50*/  IMAD.U32 R0, RZ, RZ, UR4 ;  /* 0x00000004ff007e24 */ /* 0x000fca000f8e00ff */
[----:B------:R-:W-:-:S04]  /*2e60*/  SHF.L.U32 R0, R0, 0x1f, RZ ;  /* 0x0000001f00007819 */ /* 0x000fc800000006ff */
[----:B------:R0:W2:Y:S01]  /*2e70*/  SYNCS.PHASECHK.TRANS64.TRYWAIT P1, [UR7], R0 ;  /* 0x00000000ff0075a7 */ /* 0x0000a20008020147 */
[----:B------:R-:W-:Y:S05]  /*2e80*/  @!P2 BRA `(.L_x_20) ;  /* 0x000000000004a947 */ /* 0x000fea0003800000 */
[----:B------:R-:W-:Y:S01]  /*2e90*/  BPT.TRAP 0x1 ;  /* 0x000000040000795c */ /* 0x000fe20000300000 */
.L_x_20:
[----:B------:R3:W-:Y:S01]  /*2ea0*/  STL [R1+0x454], RZ ;  /* 0x000454ff01007387 */ /* 0x0007e20000100800 */
[----:B------:R-:W-:Y:S01]  /*2eb0*/  UMOV UR6, 0x1 ;  /* 0x0000000100067882 */ /* 0x000fe20000000000 */
[----:B--2---:R-:W-:Y:S05]  /*2ec0*/  @P1 BRA `(.L_x_21) ;  /* 0x0000000000081947 */ /* 0x004fea0003800000 */
[----:B------:R-:W2:Y:S02]  /*2ed0*/  SYNCS.PHASECHK.TRANS64.TRYWAIT P1, [UR7], R0 ;  /* 0x00000000ff0075a7 */ /* 0x000ea40008020147 */
[----:B--2---:R-:W-:Y:S05]  /*2ee0*/  @!P1 BRA `(.L_x_22) ;  /* 0x0000020c003c9947 */ /* 0x004fea0003800000 */
.L_x_21:
[----:B------:R-:W-:Y:S01]  /*2ef0*/  UIADD3 UR7, UR11, 0x1c200, URZ ;  /* 0x0001c2000b077890 */ /* 0x000fe2000fffe03f */
[----:B------:R-:W-:Y:S01]  /*2f00*/  WARPGROUP.ARRIVE ;  /* 0x00000000000079c5 */ /* 0x000fe20000000000 */
[----:B------:R-:W-:Y:S01]  /*2f10*/  ULOP3.LUT UR16, UR12, 0x10000, URZ, 0xfc, !UPT ;  /* 0x000100000c107892 */ /* 0x000fe2000f8efc3f */
[----:B------:R-:W-:Y:S01]  /*2f20*/  STL [R1+0x450], RZ ;  /* 0x000450ff01007387 */ /* 0x000fe20000100800 */
[----:B------:R-:W-:Y:S01]  /*2f30*/  USHF.R.U32.HI UR7, URZ, 0x4, UR7 ;  /* 0x000000043f077899 */ /* 0x000fe20008011607 */
[----:B------:R-:W-:Y:S01]  /*2f40*/  CS2R R236, SRZ ;  /* 0x0000000000ec7805 */ /* 0x000fe2000001ff00 */
[----:B------:R-:W-:Y:S01]  /*2f50*/  ULEA UR16, UR5, UR16, 0x9 ;  /* 0x0000001005107291 */ /* 0x000fe2000f8e483f */
[----:B------:R-:W-:Y:S01]  /*2f60*/  STL [R1+0x44c], RZ ;  /* 0x00044cff01007387 */ /* 0x000fe20000100800 */
[----:B------:R-:W-:Y:S01]  /*2f70*/  ULOP3.LUT UR7, UR7, 0x3fff, URZ, 0xc0, !UPT ;  /* 0x00003fff07077892 */ /* 0x000fe2000f8ec03f */
[----:B------:R-:W-:Y:S01]  /*2f80*/  CS2R R234, SRZ ;  /* 0x0000000000ea7805 */ /* 0x000fe2000001ff00 */
[----:B------:R-:W-:Y:S01]  /*2f90*/  UMOV UR17, 0xc0000010 ;  /* 0xc000001000117882 */ /* 0x000fe20000000000 */
[----:B------:R-:W-:Y:S01]  /*2fa0*/  UMOV UR19, 0xc0000010 ;  /* 0xc000001000137882 */ /* 0x000fe20000000000 */
[----:B------:R-:W-:Y:S01]  /*2fb0*/  ULOP3.LUT UR7, UR7, 0x10000, URZ, 0xfc, !UPT ;  /* 0x0001000007077892 */ /* 0x000fe2000f8efc3f */
[----:B------:R-:W-:Y:S01]  /*2fc0*/  STL [R1+0x448], RZ ;  /* 0x000448ff01007387 */ /* 0x000fe20000100800 */
[----:B------:R-:W-:-:S02]  /*2fd0*/  CS2R R232, SRZ ;  /* 0x0000000000e87805 */ /* 0x000fc4000001ff00 */
[----:B------:R-:W-:Y:S01]  /*2fe0*/  CS2R R230, SRZ ;  /* 0x0000000000e67805 */ /* 0x000fe2000001ff00 */
[----:B------:R-:W-:Y:S01]  /*2ff0*/  ULEA UR18, UR5, UR7, 0x9 ;  /* 0x0000000705127291 */ /* 0x000fe2000f8e483f */
[----:B------:R-:W-:Y:S01]  /*3000*/  STL [R1+0x444], RZ ;  /* 0x000444ff01007387 */ /* 0x000fe20000100800 */
[----:B------:R-:W-:Y:S01]  /*3010*/  CS2R R228, SRZ ;  /* 0x0000000000e47805 */ /* 0x000fe2000001ff00 */
[----:B------:R-:W-:Y:S01]  /*3020*/  ULDC UR7, c[0x0][0x50c] ;  /* 0x0001430000077ab9 */ /* 0x000fe20000000800 */
[----:B------:R-:W-:Y:S01]  /*3030*/  CS2R R226, SRZ ;  /* 0x0000000000e27805 */ /* 0x000fe2000001ff00 */
[----:B------:R-:W-:Y:S01]  /*3040*/  STL [R1+0x440], RZ ;  /* 0x000440ff01007387 */ /* 0x000fe20000100800 */
[----:B------:R-:W-:Y:S01]  /*3050*/  UISETP.NE.AND UP0, UPT, UR7, 0x1, UPT ;  /* 0x000000010700788c */ /* 0x000fe2000bf05270 */
[----:B------:R-:W-:Y:S02]  /*3060*/  CS2R R224, SRZ ;  /* 0x0000000000e07805 */ /* 0x000fe4000001ff00 */
[----:B------:R-:W-:Y:S01]  /*3070*/  CS2R R222, SRZ ;  /* 0x0000000000de7805 */ /* 0x000fe2000001ff00 */
[----:B------:R-:W-:Y:S01]  /*3080*/  QGMMA.64x256x32.F32.E5M2.E5M2 R4, gdesc[UR16], RZ, !UPT, gsb0 ;  /* 0x03e00000100479f3 */ /* 0x000fe2000c0038ff */
[----:B------:R-:W-:Y:S01]  /*3090*/  STL [R1+0x43c], RZ ;  /* 0x00043cff01007387 */ /* 0x000fe20000100800 */
[----:B------:R-:W-:Y:S01]  /*30a0*/  UIADD3 UR16, UR16, 0x100, URZ ;  /* 0x0000010010107890 */ /* 0x000fe2000fffe03f */
[----:B------:R-:W-:Y:S01]  /*30b0*/  CS2R R220, SRZ ;  /* 0x0000000000dc7805 */ /* 0x000fe2000001ff00 */
[----:B------:R-:W-:Y:S01]  /*30c0*/  UMOV UR17, 0xc0000010 ;  /* 0xc000001000117882 */ /* 0x000fe20000000000 */
[----:B------:R-:W-:Y:S01]  /*30d0*/  STL [R1+0x438], RZ ;  /* 0x000438ff01007387 */ /* 0x000fe20000100800 */
[----:B------:R-:W-:Y:S01]  /*30e0*/  USEL UR7, URZ, 0x1, UP0 ;  /* 0x000000013f077887 */ /* 0x000fe20008000000 */
[----:B------:R-:W-:-:S02]  /*30f0*/  CS2R R218, SRZ ;  /* 0x0000000000da7805 */ /* 0x000fc4000001ff00 */
[----:B------:R-:W-:Y:S01]  /*3100*/  CS2R R216, SRZ ;  /* 0x0000000000d87805 */ /* 0x000fe2000001ff00 */
[----:B------:R-:W-:Y:S01]  /*3110*/  STL [R1+0x434], RZ ;  /* 0x000434ff01007387 */ /* 0x000fe20000100800 */
[----:B------:R-:W-:Y:S02]  /*3120*/  CS2R R214, SRZ ;  /* 0x0000000000d67805 */ /* 0x000fe4000001ff00 */
[----:B------:R-:W-:Y:S02]  /*3130*/  CS2R R212, SRZ ;  /* 0x0000000000d47805 */ /* 0x000fe4000001ff00 */
[----:B------:R-:W-:Y:S01]  /*3140*/  ISETP.NE.AND P1, PT, RZ, UR7, PT ;  /* 0x00000007ff007c0c */ /* 0x000fe2000bf25270 */
        /* <DEDUP_REMOVED lines=93> */
[----:B------:R-:W-:-:S02]  /*3720*/  WARPGROUP.DEPBAR.LE gsb0, 0x0 ;  /* 0x00008000000079c5 */ /* 0x000fc40000010000 */
[----:B--2---:R-:W-:Y:S01]  /*3730*/  IMAD.MOV.U32 R3, RZ, RZ, R129 ;  /* 0x000000ffff037224 */ /* 0x004fe200078e0081 */
[----:B------:R-:W-:Y:S01]  /*3740*/  STL [R1+0x334], RZ ;  /* 0x000334ff01007387 */ /* 0x000fe20000100800 */
[----:B------:R-:W-:Y:S02]  /*3750*/  IMAD.MOV.U32 R2, RZ, RZ, R130 ;  /* 0x000000ffff027224 */ /* 0x000fe400078e0082 */
[----:B0-----:R-:W-:Y:S01]  /*3760*/  IMAD.MOV.U32 R0, RZ, RZ, R131 ;  /* 0x000000ffff007224 */ /* 0x001fe200078e0083 */
        /* <DEDUP_REMOVED lines=23> */
[----:B------:R0:W-:Y:S04]  /*38e0*/  STL.64 [R1], R4 ;  /* 0x0000000401007387 */ /* 0x0001e80000100a00 */
[----:B------:R2:W-:Y:S04]  /*38f0*/  STL.64 [R1+0x8], R6 ;  /* 0x0000080601007387 */ /* 0x0005e80000100a00 */
[----:B------:R4:W-:Y:S04]  /*3900*/  STL.64 [R1+0x10], R8 ;  /* 0x0000100801007387 */ /* 0x0009e80000100a00 */
[----:B------:R5:W-:Y:S01]  /*3910*/  STL.64 [R1+0x18], R10 ;  /* 0x0000180a01007387 */ /* 0x000be20000100a00 */
[----:B0-----:R-:W-:-:S03]  /*3920*/  CS2R R4, SRZ ;  /* 0x0000000000047805 */ /* 0x001fc6000001ff00 */
[----:B------:R0:W-:Y:S01]  /*3930*/  STL.64 [R1+0x20], R12 ;  /* 0x0000200c01007387 */ /* 0x0001e20000100a00 */
[----:B--2---:R-:W-:-:S03]  /*3940*/  CS2R R6, SRZ ;  /* 0x0000000000067805 */ /* 0x004fc6000001ff00 */
[----:B------:R2:W-:Y:S01]  /*3950*/  STL.64 [R1+0x28], R14 ;  /* 0x0000280e01007387 */ /* 0x0005e20000100a00 */
[----:B----4-:R-:W-:-:S03]  /*3960*/  CS2R R8, SRZ ;  /* 0x0000000000087805 */ /* 0x010fc6000001ff00 */
[----:B------:R4:W-:Y:S01]  /*3970*/  STL.64 [R1+0x30], R16 ;  /* 0x0000301001007387 */ /* 0x0009e20000100a00 */
[----:B-----5:R-:W-:-:S03]  /*3980*/  CS2R R10, SRZ ;  /* 0x00000000000a7805 */ /* 0x020fc6000001ff00 */
[----:B------:R5:W-:Y:S01]  /*3990*/  STL.64 [R1+0x38], R18 ;  /* 0x0000381201007387 */ /* 0x000be20000100a00 */
[----:B0-----:R-:W-:-:S03]  /*39a0*/  CS2R R12, SRZ ;  /* 0x00000000000c7805 */ /* 0x001fc6000001ff00 */
[----:B------:R0:W-:Y:S01]  /*39b0*/  STL.64 [R1+0x40], R20 ;  /* 0x0000401401007387 */ /* 0x0001e20000100a00 */
[----:B--2---:R-:W-:-:S03]  /*39c0*/  CS2R R14, SRZ ;  /* 0x00000000000e7805 */ /* 0x004fc6000001ff00 */
[----:B------:R2:W-:Y:S01]  /*39d0*/  STL.64 [R1+0x48], R22 ;  /* 0x0000481601007387 */ /* 0x0005e20000100a00 */
[----:B----4-:R-:W-:-:S03]  /*39e0*/  CS2R R16, SRZ ;  /* 0x0000000000107805 */ /* 0x010fc6000001ff00 */
[----:B------:R-:W-:Y:S01]  /*39f0*/  STL.64 [R1+0x50], R24 ;  /* 0x0000501801007387 */ /* 0x000fe20000100a00 */
[----:B-----5:R-:W-:-:S03]  /*3a00*/  CS2R R18, SRZ ;  /* 0x0000000000127805 */ /* 0x020fc6000001ff00 */
[----:B------:R-:W-:Y:S01]  /*3a10*/  STL.64 [R1+0x58], R26 ;  /* 0x0000581a01007387 */ /* 0x000fe20000100a00 */
[----:B0-----:R-:W-:-:S03]  /*3a20*/  CS2R R20, SRZ ;  /* 0x0000000000147805 */ /* 0x001fc6000001ff00 */
[----:B------:R-:W-:Y:S01]  /*3a30*/  STL.64 [R1+0x60], R28 ;  /* 0x0000601c01007387 */ /* 0x000fe20000100a00 */
[----:B--2---:R-:W-:-:S03]  /*3a40*/  CS2R R22, SRZ ;  /* 0x0000000000167805 */ /* 0x004fc6000001ff00 */
[----:B------:R-:W-:Y:S04]  /*3a50*/  STL.64 [R1+0x68], R30 ;  /* 0x0000681e01007387 */ /* 0x000fe80000100a00 */
        /* <DEDUP_REMOVED lines=49> */
[----:B------:R0:W-:Y:S04]  /*3d70*/  STL.64 [R1+0x1f8], R130 ;  /* 0x0001f88201007387 */ /* 0x0001e80000100a00 */
[----:B------:R2:W-:Y:S04]  /*3d80*/  STL [R1+0x2d4], RZ ;  /* 0x0002d4ff01007387 */ /* 0x0005e80000100800 */
[----:B------:R2:W-:Y:S01]  /*3d90*/  STL [R1+0x2d0], RZ ;  /* 0x0002d0ff01007387 */ /* 0x0005e20000100800 */
[----:B0-----:R-:W-:-:S03]  /*3da0*/  WARPGROUP.ARRIVE ;  /* 0x00000000000079c5 */ /* 0x001fc60000000000 */
[----:B------:R2:W-:Y:S04]  /*3db0*/  STL [R1+0x2cc], RZ ;  /* 0x0002ccff01007387 */ /* 0x0005e80000100800 */
[----:B------:R2:W-:Y:S01]  /*3dc0*/  STL [R1+0x2c8], RZ ;  /* 0x0002c8ff01007387 */ /* 0x0005e20000100800 */
[----:B------:R-:W-:Y:S03]  /*3dd0*/  QGMMA.64x256x32.F32.E5M2.E5M2 R24, gdesc[UR16], RZ, !UPT, gsb0 ;  /* 0x03e00000101879f3 */ /* 0x000fe6000c0038ff */
        /* <DEDUP_REMOVED lines=50> */
[----:B------:R-:W-:-:S02]  /*4100*/  WARPGROUP.DEPBAR.LE gsb0, 0x0 ;  /* 0x00008000000079c5 */ /* 0x000fc40000010000 */
[----:B------:R-:W-:Y:S05]  /*4110*/  @!P1 BRA `(.L_x_23) ;  /* 0x0000002000f89947 */ /* 0x000fea0003800000 */
[----:B------:R-:W4:Y:S04]  /*4120*/  LDL R4, [R1] ;  /* 0x0000000001047983 */ /* 0x000f280000100800 */
[----:B------:R-:W5:Y:S04]  /*4130*/  LDL R5, [R1+0x4] ;  /* 0x0000040001057983 */ /* 0x000f680000100800 */
[----:B------:R-:W3:Y:S04]  /*4140*/  LDL R6, [R1+0x8] ;  /* 0x0000080001067983 */ /* 0x000ee80000100800 */
[----:B------:R-:W2:Y:S04]  /*4150*/  LDL R7, [R1+0xc] ;  /* 0x00000c0001077983 */ /* 0x000ea80000100800 */
        /* <DEDUP_REMOVED lines=100> */
[----:B------:R0:W-:Y:S04]  /*47a0*/  STL [R1+0x4c4], R131 ;  /* 0x0004c48301007387 */ /* 0x0001e80000100800 */
[----:B0-----:R-:W2:Y:S04]  /*47b0*/  LDL R131, [R1+0x1a0] ;  /* 0x0001a00001837983 */ /* 0x001ea80000100800 */
        /* <DEDUP_REMOVED lines=39> */
[----:B0-----:R-:W2:Y:S01]  /*4a30*/  LDL R151, [R1+0x1f0] ;  /* 0x0001f00001977983 */ /* 0x001ea20000100800 */
[----:B------:R-:W-:-:S01]  /*4a40*/  FADD R3, RZ, R3 ;  /* 0x00000003ff037221 */ /* 0x000fc20000000000 */
[----:B------:R-:W-:Y:S01]  /*4a50*/  FADD R2, RZ, R2 ;  /* 0x00000002ff027221 */ /* 0x000fe20000000000 */
[----:B----4-:R-:W-:-:S01]  /*4a60*/  FADD R4, RZ, R4 ;  /* 0x00000004ff047221 */ /* 0x010fc20000000000 */
[----:B-----5:R-:W-:Y:S01]  /*4a70*/  FADD R5, RZ, R5 ;  /* 0x00000005ff057221 */ /* 0x020fe20000000000 */
[----:B---3--:R-:W-:-:S01]  /*4a80*/  FADD R6, RZ, R6 ;  /* 0x00000006ff067221 */ /* 0x008fc20000000000 */
[----:B--2---:R-:W-:Y:S01]  /*4a90*/  FADD R7, RZ, R7 ;  /* 0x00000007ff077221 */ /* 0x004fe20000000000 */
[----:B------:R-:W-:-:S01]  /*4aa0*/  FADD R8, RZ, R8 ;  /* 0x00000008ff087221 */ /* 0x000fc20000000000 */
[----:B------:R-:W-:Y:S01]  /*4ab0*/  FADD R9, RZ, R9 ;  /* 0x00000009ff097221 */ /* 0x000fe20000000000 */
        /* <DEDUP_REMOVED lines=13> */
[----:B------:R-:W2:Y:S01]  /*4b90*/  LDL.LU R131, [R1+0x4c4] ;  /* 0x0004c40001837983 */ /* 0x000ea20000300800 */
        /* <DEDUP_REMOVED lines=13> */
[----:B------:R-:W3:Y:S01]  /*4c70*/  LDL.LU R132, [R1+0x4c0] ;  /* 0x0004c00001847983 */ /* 0x000ee20000300800 */
        /* <DEDUP_REMOVED lines=16> */
[----:B------:R0:W-:Y:S01]  /*4d80*/  STL [R1+0x200], R133 ;  /* 0x0002008501007387 */ /* 0x0001e20000100800 */
        /* <DEDUP_REMOVED lines=9> */
[----:B0-----:R-:W4:Y:S01]  /*4e20*/  LDL.LU R133, [R1+0x4bc] ;  /* 0x0004bc0001857983 */ /* 0x001f220000300800 */
[----:B------:R-:W-:-:S01]  /*4e30*/  FADD R185, RZ, R185 ;  /* 0x000000b9ffb97221 */ /* 0x000fc20000000000 */
[----:B------:R-:W-:Y:S01]  /*4e40*/  FADD R186, RZ, R186 ;  /* 0x000000baffba7221 */ /* 0x000fe20000000000 */
[----:B------:R-:W-:-:S01]  /*4e50*/  FADD R187, RZ, R187 ;  /* 0x000000bbffbb7221 */ /* 0x000fc20000000000 */
        /* <DEDUP_REMOVED lines=10> */
[----:B0-----:R-:W5:Y:S01]  /*4f00*/  LDL.LU R134, [R1+0x4b8] ;  /* 0x0004b80001867983 */ /* 0x001f620000300800 */
        /* <DEDUP_REMOVED lines=51> */
[----:B0-----:R-:W5:Y:S04]  /*5240*/  LDL.LU R138, [R1+0x4a8] ;  /* 0x0004a800018a7983 */ /* 0x001f680000300800 */
[----:B------:R0:W-:Y:S01]  /*5250*/  STL [R1+0x218], R139 ;  /* 0x0002188b01007387 */ /* 0x0001e20000100800 */
[----:B------:R-:W-:-:S03]  /*5260*/  FADD R140, RZ, R140 ;  /* 0x0000008cff8c7221 */ /* 0x000fc60000000000 */
        /* <DEDUP_REMOVED lines=34> */
[----:B------:R0:W-:Y:S04]  /*5490*/  STL [R1+0x248], R151 ;  /* 0x0002489701007387 */ /* 0x0001e80000100800 */
[----:B0-----:R-:W5:Y:S04]  /*54a0*/  LDL.LU R151, [R1+0x474] ;  /* 0x0004740001977983 */ /* 0x001f680000300800 */
[----:B------:R0:W-:Y:S04]  /*54b0*/  STL [R1+0x24c], R3 ;  /* 0x00024c0301007387 */ /* 0x0001e80000100800 */
[----:B------:R1:W-:Y:S01]  /*54c0*/  STL [R1+0x250], R2 ;  /* 0x0002500201007387 */ /* 0x0003e20000100800 */
[----:B0-----:R-:W-:-:S01]  /*54d0*/  FADD R3, RZ, R0 ;  /* 0x00000000ff037221 */ /* 0x001fc20000000000 */
[----:B------:R-:W-:Y:S01]  /*54e0*/  FADD R0, RZ, R25 ;  /* 0x00000019ff007221 */ /* 0x000fe20000000000 */
[----:B-1----:R-:W-:-:S03]  /*54f0*/  FADD R2, RZ, R24 ;  /* 0x00000018ff027221 */ /* 0x002fc60000000000 */
[----:B------:R0:W-:Y:S04]  /*5500*/  STL [R1+0x254], R3 ;  /* 0x0002540301007387 */ /* 0x0001e80000100800 */
[----:B------:R1:W-:Y:S04]  /*5510*/  STL [R1+0x258], R2 ;  /* 0x0002580201007387 */ /* 0x0003e80000100800 */
[----:B------:R2:W-:Y:S01]  /*5520*/  STL [R1+0x25c], R0 ;  /* 0x00025c0001007387 */ /* 0x0005e20000100800 */
[----:B0-----:R-:W-:-:S01]  /*5530*/  FADD R3, RZ, R26 ;  /* 0x0000001aff037221 */ /* 0x001fc20000000000 */
[----:B-1----:R-:W-:-:S04]  /*5540*/  FADD R2, RZ, R27 ;  /* 0x0000001bff027221 */ /* 0x002fc80000000000 */
[----:B------:R0:W-:Y:S01]  /*5550*/  STL [R1+0x260], R3 ;  /* 0x0002600301007387 */ /* 0x0001e20000100800 */
[----:B--2---:R-:W-:-:S03]  /*5560*/  FADD R0, RZ, R28 ;  /* 0x0000001cff007221 */ /* 0x004fc60000000000 */
        /* <DEDUP_REMOVED lines=207> */
[----:B---3--:R-:W-:-:S04]  /*6260*/  FADD R2, RZ, R132 ;  /* 0x00000084ff027221 */ /* 0x008fc80000000000 */
[----:B------:R5:W-:Y:S01]  /*6270*/  STL [R1+0x404], R3 ;  /* 0x0004040301007387 */ /* 0x000be20000100800 */
[----:B----4-:R-:W-:-:S03]  /*6280*/  FADD R0, RZ, R133 ;  /* 0x00000085ff007221 */ /* 0x010fc60000000000 */
[----:B------:R0:W-:Y:S04]  /*6290*/  STL [R1+0x408], R2 ;  /* 0x0004080201007387 */ /* 0x0001e80000100800 */
[----:B------:R1:W-:Y:S01]  /*62a0*/  STL [R1+0x40c], R0 ;  /* 0x00040c0001007387 */ /* 0x0003e20000100800 */
[----:B-----5:R-:W-:-:S01]  /*62b0*/  FADD R3, RZ, R134 ;  /* 0x00000086ff037221 */ /* 0x020fc20000000000 */
[----:B0-----:R-:W-:-:S04]  /*62c0*/  FADD R2, RZ, R135 ;  /* 0x00000087ff027221 */ /* 0x001fc80000000000 */
[----:B------:R0:W-:Y:S01]  /*62d0*/  STL [R1+0x410], R3 ;  /* 0x0004100301007387 */ /* 0x0001e20000100800 */
[----:B-1----:R-:W-:-:S03]  /*62e0*/  FADD R0, RZ, R136 ;  /* 0x00000088ff007221 */ /* 0x002fc60000000000 */
        /* <DEDUP_REMOVED lines=32> */
[----:B------:R-:W-:-:S05]  /*64f0*/  UMOV UR6, URZ ;  /* 0x0000003f00067c82 */ /* 0x000fca0008000000 */
.L_x_23:
[----:B------:R-:W-:-:S04]  /*6500*/  UIADD3 UR14, UR5, 0x1, URZ ;  /* 0x00000001050e7890 */ /* 0x000fc8000fffe03f */
[----:B------:R-:W-:-:S04]  /*6510*/  UISETP.NE.AND UP0, UPT, UR14, 0xe, UPT ;  /* 0x0000000e0e00788c */ /* 0x000fc8000bf05270 */
[----:B------:R-:W-:Y:S02]  /*6520*/  USEL UR8, URZ, 0x1, UP0 ;  /* 0x000000013f087887 */ /* 0x000fe40008000000 */
[----:B------:R-:W-:Y:S02]  /*6530*/  USEL UR14, UR14, URZ, UP0 ;  /* 0x0000003f0e0e7287 */ /* 0x000fe40008000000 */
[----:B------:R-:W-:-:S06]  /*6540*/  ULOP3.LUT UR8, UR4, UR8, URZ, 0x3c, !UPT ;  /* 0x0000000804087292 */ /* 0x000fcc000f8e3c3f */
[----:B0-----:R-:W-:Y:S01]  /*6550*/  IMAD.U32 R0, RZ, RZ, UR8 ;  /* 0x00000008ff007e24 */ /* 0x001fe2000f8e00ff */
[----:B------:R-:W-:-:S06]  /*6560*/  UMOV UR8, 0x1 ;  /* 0x0000000100087882 */ /* 0x000fcc0000000000 */
.L_x_18:
[----:B------:R-:W-:-:S04]  /*6570*/  UISETP.LT.AND UP0, UPT, UR9, 0x1, UPT ;  /* 0x000000010900788c */ /* 0x000fc8000bf01270 */
[----:B------:R-:W-:-:S04]  /*6580*/  USEL UR15, UR9, 0x1, UP0 ;  /* 0x00000001090f7887 */ /* 0x000fc80008000000 */
[----:B------:R-:W-:-:S04]  /*6590*/  UIADD3 UR15, UR9, -UR15, URZ ;  /* 0x8000000f090f7290 */ /* 0x000fc8000fffe03f */
[----:B------:R-:W-:-:S06]  /*65a0*/  UISETP.GE.AND UP0, UPT, UR15, 0x1, UPT ;  /* 0x000000010f00788c */ /* 0x000fcc000bf06270 */
[----:B------:R-:W-:-:S13]  /*65b0*/  PLOP3.LUT P1, PT, PT, PT, UP0, 0x80, 0x0 ;  /* 0x000000000000781c */ /* 0x000fda0003f2f008 */
[----:B------:R-:W-:Y:S05]  /*65c0*/  @!P1 BRA `(.L_x_24) ;  /* 0x0000004c00a49947 */ /* 0x000fea0003800000 */
[----:B------:R-:W-:Y:S01]  /*65d0*/  IMAD.U32 R2, RZ, RZ, UR15 ;  /* 0x0000000fff027e24 */ /* 0x000fe2000f8e00ff */
[----:B------:R-:W-:Y:S01]  /*65e0*/  UMOV UR25, UR5 ;  /* 0x0000000500197c82 */ /* 0x000fe20008000000 */
[----:B------:R-:W-:-:S05]  /*65f0*/  ULDC UR26, c[0x0][0x50c] ;  /* 0x00014300001a7ab9 */ /* 0x000fca0000000800 */
.L_x_32:
[----:B------:R-:W-:-:S06]  /*6600*/  UISETP.NE.AND UP0, UPT, UR24, 0x3, UPT ;  /* 0x000000031800788c */ /* 0x000fcc000bf05270 */
[----:B------:R-:W-:-:S13]  /*6610*/  PLOP3.LUT P2, PT, PT, PT, UP0, 0x80, 0x0 ;  /* 0x000000000000781c */ /* 0x000fda0003f4f008 */
[----:B0-----:R-:W-:Y:S05]  /*6620*/  @!P2 BRA `(.L_x_25) ;  /* 0x000000000004a947 */ /* 0x001fea0003800000 */
[----:B------:R-:W-:Y:S01]  /*6630*/  BPT.TRAP 0x1 ;  /* 0x000000040000795c */ /* 0x000fe20000300000 */
.L_x_25:
[----:B------:R-:W0:Y:S01]  /*6640*/  S2UR UR15, SR_CgaCtaId ;  /* 0x00000000000f79c3 */ /* 0x000e220000008800 */
[----:B------:R-:W-:Y:S01]  /*6650*/  UMOV UR11, 0x400 ;  /* 0x00000400000b7882 */ /* 0x000fe20000000000 */
[----:B------:R-:W-:Y:S01]  /*6660*/  SHF.L.U32 R3, R0, 0x1f, RZ ;  /* 0x0000001f00037819 */ /* 0x000fe200000006ff */
[----:B0-----:R-:W-:-:S04]  /*6670*/  ULEA UR11, UR15, UR11, 0x18 ;  /* 0x0000000b0f0b7291 */ /* 0x001fc8000f8ec03f */
[----:B------:R-:W-:-:S09]  /*6680*/  ULEA UR15, UR14, UR11, 0x3 ;  /* 0x0000000b0e0f7291 */ /* 0x000fd2000f8e183f */
[----:B------:R0:W4:Y:S01]  /*6690*/  SYNCS.PHASECHK.TRANS64.TRYWAIT P1, [UR15], R3 ;  /* 0x00000003ff0075a7 */ /* 0x000122000802014f */
[----:B------:R-:W-:Y:S05]  /*66a0*/  @!P2 BRA `(.L_x_26) ;  /* 0x000000000004a947 */ /* 0x000fea0003800000 */
[----:B------:R-:W-:Y:S01]  /*66b0*/  BPT.TRAP 0x1 ;  /* 0x000000040000795c */ /* 0x000fe20000300000 */
.L_x_26:
[----:B----4-:R-:W-:Y:S05]  /*66c0*/  @P1 BRA `(.L_x_27) ;  /* 0x0000000000081947 */ /* 0x010fea0003800000 */
[----:B------:R-:W4:Y:S02]  /*66d0*/  SYNCS.PHASECHK.TRANS64.TRYWAIT P1, [UR15], R3 ;  /* 0x00000003ff0075a7 */ /* 0x000f24000802014f */
[----:B----4-:R-:W-:Y:S05]  /*66e0*/  @!P1 BRA `(.L_x_28) ;  /* 0x000001d400549947 */ /* 0x010fea0003800000 */
.L_x_27:
        /* <DEDUP_REMOVED lines=64> */
[----:B----4-:R-:W4:Y:S04]  /*6af0*/  LDL.LU.64 R108, [R1] ;  /* 0x00000000016c7983 */ /* 0x010f280000300a00 */
[----:B------:R-:W4:Y:S04]  /*6b00*/  LDL.LU.64 R110, [R1+0x8] ;  /* 0x00000800016e7983 */ /* 0x000f280000300a00 */
        /* <DEDUP_REMOVED lines=61> */
[----:B------:R-:W4:Y:S01]  /*6ee0*/  LDL.LU.64 R234, [R1+0x1f8] ;  /* 0x0001f80001ea7983 */ /* 0x000f220000300a00 */
[----:B------:R-:W-:-:S02]  /*6ef0*/  UIADD3 UR15, UR11, 0x1c200, URZ ;  /* 0x0001c2000b0f7890 */ /* 0x000fc4000fffe03f */
[----:B------:R-:W-:Y:S02]  /*6f00*/  UISETP.NE.AND UP0, UPT, UR7, URZ, UPT ;  /* 0x0000003f0700728c */ /* 0x000fe4000bf05270 */
[----:B------:R-:W-:Y:S02]  /*6f10*/  USHF.R.U32.HI UR15, URZ, 0x4, UR15 ;  /* 0x000000043f0f7899 */ /* 0x000fe4000801160f */
[----:B------:R-:W-:Y:S02]  /*6f20*/  USEL UR8, UR8, URZ, !UP0 ;  /* 0x0000003f08087287 */ /* 0x000fe4000c000000 */
[----:B------:R-:W-:Y:S02]  /*6f30*/  ULOP3.LUT UR15, UR15, 0x3fff, URZ, 0xc0, !UPT ;  /* 0x00003fff0f0f7892 */ /* 0x000fe4000f8ec03f */
[----:B------:R-:W-:Y:S02]  /*6f40*/  ULOP3.LUT UR16, UR12, 0x10000, URZ, 0xfc, !UPT ;  /* 0x000100000c107892 */ /* 0x000fe4000f8efc3f */
[----:B------:R-:W-:-:S02]  /*6f50*/  ULOP3.LUT UR15, UR15, 0x10000, URZ, 0xfc, !UPT ;  /* 0x000100000f0f7892 */ /* 0x000fc4000f8efc3f */
[----:B------:R-:W-:Y:S02]  /*6f60*/  UISETP.NE.U32.AND UP0, UPT, UR8, URZ, UPT ;  /* 0x0000003f0800728c */ /* 0x000fe4000bf05070 */
[----:B------:R-:W-:Y:S02]  /*6f70*/  ULEA UR16, UR14, UR16, 0x9 ;  /* 0x000000100e107291 */ /* 0x000fe4000f8e483f */
[----:B------:R-:W-:Y:S01]  /*6f80*/  ULEA UR18, UR14, UR15, 0x9 ;  /* 0x0000000f0e127291 */ /* 0x000fe2000f8e483f */
[----:B------:R-:W-:Y:S01]  /*6f90*/  UMOV UR17, 0xc0000010 ;  /* 0xc000001000117882 */ /* 0x000fe20000000000 */
[----:B------:R-:W-:Y:S01]  /*6fa0*/  UMOV UR19, 0xc0000010 ;  /* 0xc000001000137882 */ /* 0x000fe20000000000 */
[----:B----4-:R-:W-:-:S06]  /*6fb0*/  WARPGROUP.ARRIVE ;  /* 0x00000000000079c5 */ /* 0x010fcc0000000000 */
[----:B------:R-:W-:Y:S03]  /*6fc0*/  QGMMA.64x256x32.F32.E5M2.E5M2 R108, gdesc[UR16], R108, UP0, gsb0 ;  /* 0x03e00000106c79f3 */ /* 0x000fe6000b80386c */
[----:B------:R-:W-:Y:S02]  /*6fd0*/  WARPGROUP.DEPBAR.LE gsb0, 0x0 ;  /* 0x00008000000079c5 */ /* 0x000fe40000010000 */
[----:B------:R-:W-:Y:S01]  /*6fe0*/  STL.64 [R1], R108 ;  /* 0x0000006c01007387 */ /* 0x000fe20000100a00 */
[----:B0-----:R-:W-:-:S03]  /*6ff0*/  IMAD.MOV.U32 R3, RZ, RZ, R108 ;  /* 0x000000ffff037224 */ /* 0x001fc600078e006c */
        /* <DEDUP_REMOVED lines=63> */
[----:B0-----:R0:W5:Y:S04]  /*73f0*/  LDL.LU.64 R234, [R1+0x670] ;  /* 0x0006700001ea7983 */ /* 0x0011680000300a00 */
[----:B------:R0:W5:Y:S04]  /*7400*/  LDL.LU.64 R232, [R1+0x668] ;  /* 0x0006680001e87983 */ /* 0x0001680000300a00 */
        /* <DEDUP_REMOVED lines=62> */
[----:B------:R-:W-:Y:S01]  /*77f0*/  UIADD3 UR16, UR16, 0x100, URZ ;  /* 0x0000010010107890 */ /* 0x000fe2000fffe03f */
[----:B------:R-:W-:Y:S01]  /*7800*/  UMOV UR17, 0xc0000010 ;  /* 0xc000001000117882 */ /* 0x000fe20000000000 */
[----:B------:R-:W-:Y:S01]  /*7810*/  UIADD3 UR6, UR6, 0x1, URZ ;  /* 0x0000000106067890 */ /* 0x000fe2000fffe03f */
[----:B----4-:R-:W-:-:S06]  /*7820*/  WARPGROUP.ARRIVE ;  /* 0x00000000000079c5 */ /* 0x010fcc0000000000 */
[----:B------:R-:W-:Y:S01]  /*7830*/  QGMMA.64x256x32.F32.E5M2.E5M2 R24, gdesc[UR16], R24, UP0, gsb0 ;  /* 0x03e00000101879f3 */ /* 0x000fe2000b803818 */
[----:B------:R-:W-:-:S04]  /*7840*/  UISETP.NE.AND UP0, UPT, UR6, UR26, UPT ;  /* 0x0000001a0600728c */ /* 0x000fc8000bf05270 */
[----:B------:R-:W-:-:S06]  /*7850*/  USEL UR7, URZ, 0x1, UP0 ;  /* 0x000000013f077887 */ /* 0x000fcc0008000000 */
[----:B------:R-:W-:Y:S01]  /*7860*/  ISETP.NE.AND P1, PT, RZ, UR7, PT ;  /* 0x00000007ff007c0c */ /* 0x000fe2000bf25270 */
[----:B------:R-:W-:-:S12]  /*7870*/  WARPGROUP.DEPBAR.LE gsb0, 0x0 ;  /* 0x00008000000079c5 */ /* 0x000fd80000010000 */
[----:B0-----:R-:W-:Y:S05]  /*7880*/  @!P1 BRA `(.L_x_29) ;  /* 0x00000038008c9947 */ /* 0x001fea0003800000 */
[----:B------:R0:W-:Y:S04]  /*7890*/  STL [R1+0x65c], R31 ;  /* 0x00065c1f01007387 */ /* 0x0001e80000100800 */
[----:B------:R4:W-:Y:S01]  /*78a0*/  STL [R1+0x658], R32 ;  /* 0x0006582001007387 */ /* 0x0009e20000100800 */
[----:B0-----:R-:W-:-:S03]  /*78b0*/  IMAD.MOV.U32 R31, RZ, RZ, R3 ;  /* 0x000000ffff1f7224 */ /* 0x001fc600078e0003 */
[----:B----4-:R-:W4:Y:S04]  /*78c0*/  LDL R32, [R1+0x4] ;  /* 0x0000040001207983 */ /* 0x010f280000100800 */
[----:B------:R0:W-:Y:S04]  /*78d0*/  STL [R1+0x654], R33 ;  /* 0x0006542101007387 */ /* 0x0001e80000100800 */
[----:B0-----:R-:W2:Y:S04]  /*78e0*/  LDL R33, [R1+0x8] ;  /* 0x0000080001217983 */ /* 0x001ea80000100800 */
[----:B------:R0:W-:Y:S04]  /*78f0*/  STL [R1+0x650], R34 ;  /* 0x0006502201007387 */ /* 0x0001e80000100800 */
[----:B0-----:R-:W3:Y:S04]  /*7900*/  LDL R34, [R1+0xc] ;  /* 0x00000c0001227983 */ /* 0x001ee80000100800 */
        /* <DEDUP_REMOVED lines=175> */
[----:B0-----:R-:W3:Y:S04]  /*8400*/  LDL.LU R122, [R1+0x200] ;  /* 0x00020000017a7983 */ /* 0x001ee80000300800 */
        /* <DEDUP_REMOVED lines=14> */
[----:B------:R-:W3:Y:S04]  /*84f0*/  LDL.LU R3, [R1+0x234] ;  /* 0x0002340001037983 */ /* 0x000ee80000300800 */
        /* <DEDUP_REMOVED lines=46> */
[----:B-----5:R0:W-:Y:S04]  /*87e0*/  STL [R1+0x474], R0 ;  /* 0x0004740001007387 */ /* 0x0201e80000100800 */
[----:B0-----:R-:W3:Y:S01]  /*87f0*/  LDL R0, [R1+0x168] ;  /* 0x0001680001007983 */ /* 0x001ee20000100800 */
[----:B------:R-:W-:-:S01]  /*8800*/  FADD R4, R31, R4 ;  /* 0x000000041f047221 */ /* 0x000fc20000000000 */
[----:B----4-:R-:W-:Y:S01]  /*8810*/  FADD R5, R32, R5 ;  /* 0x0000000520057221 */ /* 0x010fe20000000000 */
[----:B--2---:R-:W-:-:S01]  /*8820*/  FADD R6, R33, R6 ;  /* 0x0000000621067221 */ /* 0x004fc20000000000 */
[----:B------:R-:W2:Y:S01]  /*8830*/  LDL.LU R31, [R1+0x65c] ;  /* 0x00065c00011f7983 */ /* 0x000ea20000300800 */
[----:B---3--:R-:W-:-:S01]  /*8840*/  FADD R7, R34, R7 ;  /* 0x0000000722077221 */ /* 0x008fc20000000000 */
[----:B------:R-:W-:-:S02]  /*8850*/  FADD R8, R35, R8 ;  /* 0x0000000823087221 */ /* 0x000fc40000000000 */
[----:B------:R-:W3:Y:S01]  /*8860*/  LDL.LU R32, [R1+0x658] ;  /* 0x0006580001207983 */ /* 0x000ee20000300800 */
[----:B------:R-:W-:-:S03]  /*8870*/  FADD R9, R36, R9 ;  /* 0x0000000924097221 */ /* 0x000fc60000000000 */
[----:B------:R-:W4:Y:S01]  /*8880*/  LDL.LU R33, [R1+0x654] ;  /* 0x0006540001217983 */ /* 0x000f220000300800 */
        /* <DEDUP_REMOVED lines=160> */
[----:B------:R-:W-:-:S01]  /*9290*/  FADD R218, R117, R218 ;  /* 0x000000da75da7221 */ /* 0x000fc20000000000 */
[----:B------:R-:W-:Y:S02]  /*92a0*/  FADD R122, R124, R122 ;  /* 0x0000007a7c7a7221 */ /* 0x000fe40000000000 */
[----:B------:R-:W4:Y:S01]  /*92b0*/  LDL.LU R114, [R1+0x510] ;  /* 0x0005100001727983 */ /* 0x000f220000300800 */
[----:B------:R-:W-:-:S03]  /*92c0*/  FADD R219, R118, R219 ;  /* 0x000000db76db7221 */ /* 0x000fc60000000000 */
[----:B------:R-:W4:Y:S01]  /*92d0*/  LDL.LU R115, [R1+0x50c] ;  /* 0x00050c0001737983 */ /* 0x000f220000300800 */
[----:B------:R-:W-:-:S03]  /*92e0*/  FADD R220, R119, R220 ;  /* 0x000000dc77dc7221 */ /* 0x000fc60000000000 */
[----:B------:R-:W4:Y:S01]  /*92f0*/  LDL.LU R116, [R1+0x508] ;  /* 0x0005080001747983 */ /* 0x000f220000300800 */
[----:B------:R-:W-:-:S03]  /*9300*/  FADD R221, R120, R221 ;  /* 0x000000dd78dd7221 */ /* 0x000fc60000000000 */
[----:B------:R-:W4:Y:S04]  /*9310*/  LDL.LU R117, [R1+0x504] ;  /* 0x0005040001757983 */ /* 0x000f280000300800 */
[----:B------:R-:W4:Y:S04]  /*9320*/  LDL.LU R118, [R1+0x500] ;  /* 0x0005000001767983 */ /* 0x000f280000300800 */
[----:B------:R-:W4:Y:S04]  /*9330*/  LDL.LU R119, [R1+0x4fc] ;  /* 0x0004fc0001777983 */ /* 0x000f280000300800 */
[----:B------:R-:W4:Y:S01]  /*9340*/  LDL.LU R120, [R1+0x4f8] ;  /* 0x0004f80001787983 */ /* 0x000f220000300800 */
[----:B------:R-:W-:-:S01]  /*9350*/  FADD R237, R126, R237 ;  /* 0x000000ed7eed7221 */ /* 0x000fc20000000000 */
[----:B------:R-:W-:Y:S01]  /*9360*/  FADD R236, R128, R236 ;  /* 0x000000ec80ec7221 */ /* 0x000fe20000000000 */
[----:B------:R-:W-:-:S01]  /*9370*/  FADD R225, R150, R225 ;  /* 0x000000e196e17221 */ /* 0x000fc20000000000 */
[----:B------:R0:W-:Y:S01]  /*9380*/  STL [R1+0x200], R122 ;  /* 0x0002007a01007387 */ /* 0x0001e20000100800 */
[----:B------:R-:W-:-:S01]  /*9390*/  FADD R228, R146, R228 ;  /* 0x000000e492e47221 */ /* 0x000fc20000000000 */
[----:B------:R-:W-:Y:S01]  /*93a0*/  FADD R230, R143, R230 ;  /* 0x000000e68fe67221 */ /* 0x000fe20000000000 */
[----:B------:R-:W-:-:S01]  /*93b0*/  FADD R231, R141, R231 ;  /* 0x000000e78de77221 */ /* 0x000fc20000000000 */
[----:B------:R-:W-:Y:S01]  /*93c0*/  FADD R223, R2, R223 ;  /* 0x000000df02df7221 */ /* 0x000fe20000000000 */
[----:B------:R-:W-:-:S01]  /*93d0*/  FADD R222, R0, R222 ;  /* 0x000000de00de7221 */ /* 0x000fc20000000000 */
[----:B------:R-:W-:Y:S01]  /*93e0*/  FADD R224, R151, R224 ;  /* 0x000000e097e07221 */ /* 0x000fe20000000000 */
[----:B------:R-:W-:-:S01]  /*93f0*/  FADD R226, R149, R226 ;  /* 0x000000e295e27221 */ /* 0x000fc20000000000 */
[----:B------:R-:W-:Y:S01]  /*9400*/  FADD R227, R147, R227 ;  /* 0x000000e393e37221 */ /* 0x000fe20000000000 */
[----:B------:R-:W-:-:S01]  /*9410*/  FADD R229, R145, R229 ;  /* 0x000000e591e57221 */ /* 0x000fc20000000000 */
[----:B0-----:R-:W2:Y:S01]  /*9420*/  LDL.LU R122, [R1+0x204] ;  /* 0x00020400017a7983 */ /* 0x001ea20000300800 */
[----:B------:R-:W-:-:S01]  /*9430*/  FADD R232, R136, R232 ;  /* 0x000000e888e87221 */ /* 0x000fc20000000000 */
[----:B------:R-:W-:Y:S01]  /*9440*/  FADD R233, R134, R233 ;  /* 0x000000e986e97221 */ /* 0x000fe20000000000 */
[----:B------:R-:W-:-:S01]  /*9450*/  FADD R234, R132, R234 ;  /* 0x000000ea84ea7221 */ /* 0x000fc20000000000 */
[----:B------:R-:W3:Y:S01]  /*9460*/  LDL.LU R124, [R1+0x208] ;  /* 0x00020800017c7983 */ /* 0x000ee20000300800 */
[----:B------:R-:W-:-:S03]  /*9470*/  FADD R235, R130, R235 ;  /* 0x000000eb82eb7221 */ /* 0x000fc60000000000 */
[----:B------:R-:W4:Y:S04]  /*9480*/  LDL.LU R126, [R1+0x20c] ;  /* 0x00020c00017e7983 */ /* 0x000f280000300800 */
[----:B------:R-:W4:Y:S04]  /*9490*/  LDL.LU R128, [R1+0x210] ;  /* 0x0002100001807983 */ /* 0x000f280000300800 */
[----:B------:R-:W4:Y:S04]  /*94a0*/  LDL.LU R150, [R1+0x214] ;  /* 0x0002140001967983 */ /* 0x000f280000300800 */
[----:B------:R-:W4:Y:S04]  /*94b0*/  LDL.LU R146, [R1+0x218] ;  /* 0x0002180001927983 */ /* 0x000f280000300800 */
[----:B------:R-:W4:Y:S04]  /*94c0*/  LDL.LU R143, [R1+0x21c] ;  /* 0x00021c00018f7983 */ /* 0x000f280000300800 */
[----:B------:R-:W4:Y:S04]  /*94d0*/  LDL.LU R141, [R1+0x220] ;  /* 0x00022000018d7983 */ /* 0x000f280000300800 */
[----:B------:R-:W4:Y:S04]  /*94e0*/  LDL.LU R2, [R1+0x224] ;  /* 0x0002240001027983 */ /* 0x000f280000300800 */
[----:B------:R-:W4:Y:S04]  /*94f0*/  LDL.LU R0, [R1+0x228] ;  /* 0x0002280001007983 */ /* 0x000f280000300800 */
[----:B------:R-:W4:Y:S04]  /*9500*/  LDL R130, [R1+0x1e0] ;  /* 0x0001e00001827983 */ /* 0x000f280000100800 */
[----:B------:R-:W4:Y:S04]  /*9510*/  LDL R132, [R1+0x1e4] ;  /* 0x0001e40001847983 */ /* 0x000f280000100800 */
[----:B------:R-:W4:Y:S04]  /*9520*/  LDL R134, [R1+0x1e8] ;  /* 0x0001e80001867983 */ /* 0x000f280000100800 */
[----:B------:R-:W4:Y:S04]  /*9530*/  LDL R136, [R1+0x1ec] ;  /* 0x0001ec0001887983 */ /* 0x000f280000100800 */
[----:B------:R-:W4:Y:S04]  /*9540*/  LDL R151, [R1+0x1f0] ;  /* 0x0001f00001977983 */ /* 0x000f280000100800 */
[----:B------:R-:W4:Y:S04]  /*9550*/  LDL R149, [R1+0x1f4] ;  /* 0x0001f40001957983 */ /* 0x000f280000100800 */
[----:B------:R-:W4:Y:S04]  /*9560*/  LDL R147, [R1+0x1f8] ;  /* 0x0001f80001937983 */ /* 0x000f280000100800 */
[----:B------:R-:W4:Y:S01]  /*9570*/  LDL R145, [R1+0x1fc] ;  /* 0x0001fc0001917983 */ /* 0x000f220000100800 */
[----:B------:R-:W-:-:S01]  /*9580*/  FADD R137, R138, R137 ;  /* 0x000000898a897221 */ /* 0x000fc20000000000 */
[----:B------:R-:W-:Y:S01]  /*9590*/  FADD R133, R135, R133 ;  /* 0x0000008587857221 */ /* 0x000fe20000000000 */
[----:B------:R-:W-:-:S01]  /*95a0*/  FADD R3, R131, R3 ;  /* 0x0000000383037221 */ /* 0x000fc20000000000 */
[----:B--2---:R-:W-:-:S02]  /*95b0*/  FADD R122, R121, R122 ;  /* 0x0000007a797a7221 */ /* 0x004fc40000000000 */
[----:B------:R-:W2:Y:S01]  /*95c0*/  LDL.LU R121, [R1+0x4f4] ;  /* 0x0004f40001797983 */ /* 0x000ea20000300800 */
[----:B---3--:R-:W-:-:S03]  /*95d0*/  FADD R124, R123, R124 ;  /* 0x0000007c7b7c7221 */ /* 0x008fc60000000000 */
[----:B------:R0:W-:Y:S01]  /*95e0*/  STL [R1+0x204], R122 ;  /* 0x0002047a01007387 */ /* 0x0001e20000100800 */
[----:B----4-:R-:W-:-:S01]  /*95f0*/  FADD R126, R125, R126 ;  /* 0x0000007e7d7e7221 */ /* 0x010fc20000000000 */
[----:B------:R-:W-:Y:S02]  /*9600*/  FADD R128, R127, R128 ;  /* 0x000000807f807221 */ /* 0x000fe40000000000 */
[----:B0-----:R-:W3:Y:S04]  /*9610*/  LDL.LU R122, [R1+0x4f0] ;  /* 0x0004f000017a7983 */ /* 0x001ee80000300800 */
[----:B------:R-:W4:Y:S04]  /*9620*/  LDL.LU R123, [R1+0x4ec] ;  /* 0x0004ec00017b7983 */ /* 0x000f280000300800 */
[----:B------:R0:W-:Y:S01]  /*9630*/  STL [R1+0x208], R124 ;  /* 0x0002087c01007387 */ /* 0x0001e20000100800 */
[----:B------:R-:W-:-:S01]  /*9640*/  FADD R150, R129, R150 ;  /* 0x0000009681967221 */ /* 0x000fc20000000000 */
[----:B------:R-:W-:Y:S01]  /*9650*/  FADD R146, R148, R146 ;  /* 0x0000009294927221 */ /* 0x000fe20000000000 */
[----:B------:R-:W-:-:S01]  /*9660*/  FADD R143, R144, R143 ;  /* 0x0000008f908f7221 */ /* 0x000fc20000000000 */
[----:B------:R-:W-:Y:S01]  /*9670*/  FADD R141, R142, R141 ;  /* 0x0000008d8e8d7221 */ /* 0x000fe20000000000 */
[----:B0-----:R-:W4:Y:S04]  /*9680*/  LDL.LU R124, [R1+0x4e8] ;  /* 0x0004e800017c7983 */ /* 0x001f280000300800 */
[----:B------:R-:W4:Y:S04]  /*9690*/  LDL.LU R125, [R1+0x4e4] ;  /* 0x0004e400017d7983 */ /* 0x000f280000300800 */
[----:B------:R0:W-:Y:S01]  /*96a0*/  STL [R1+0x20c], R126 ;  /* 0x00020c7e01007387 */ /* 0x0001e20000100800 */
[----:B------:R-:W-:-:S01]  /*96b0*/  FADD R2, R140, R2 ;  /* 0x000000028c027221 */ /* 0x000fc20000000000 */
[----:B------:R-:W-:-:S02]  /*96c0*/  FADD R0, R139, R0 ;  /* 0x000000008b007221 */ /* 0x000fc40000000000 */
[----:B0-----:R-:W4:Y:S04]  /*96d0*/  LDL.LU R126, [R1+0x4e0] ;  /* 0x0004e000017e7983 */ /* 0x001f280000300800 */
[----:B------:R-:W4:Y:S04]  /*96e0*/  LDL.LU R127, [R1+0x4dc] ;  /* 0x0004dc00017f7983 */ /* 0x000f280000300800 */
[----:B------:R0:W-:Y:S04]  /*96f0*/  STL [R1+0x210], R128 ;  /* 0x0002108001007387 */ /* 0x0001e80000100800 */
[----:B0-----:R-:W4:Y:S04]  /*9700*/  LDL.LU R128, [R1+0x4d8] ;  /* 0x0004d80001807983 */ /* 0x001f280000300800 */
[----:B------:R-:W4:Y:S04]  /*9710*/  LDL.LU R129, [R1+0x4d4] ;  /* 0x0004d40001817983 */ /* 0x000f280000300800 */
[----:B------:R-:W-:Y:S04]  /*9720*/  STL [R1+0x214], R150 ;  /* 0x0002149601007387 */ /* 0x000fe80000100800 */
[----:B------:R-:W-:Y:S04]  /*9730*/  STL [R1+0x218], R146 ;  /* 0x0002189201007387 */ /* 0x000fe80000100800 */
[----:B------:R-:W-:Y:S04]  /*9740*/  STL [R1+0x21c], R143 ;  /* 0x00021c8f01007387 */ /* 0x000fe80000100800 */
[----:B------:R-:W-:Y:S04]  /*9750*/  STL [R1+0x220], R141 ;  /* 0x0002208d01007387 */ /* 0x000fe80000100800 */
[----:B------:R-:W-:Y:S04]  /*9760*/  STL [R1+0x224], R2 ;  /* 0x0002240201007387 */ /* 0x000fe80000100800 */
[----:B------:R-:W-:Y:S04]  /*9770*/  STL [R1+0x228], R0 ;  /* 0x0002280001007387 */ /* 0x000fe80000100800 */
[----:B------:R-:W2:Y:S04]  /*9780*/  LDL.LU R131, [R1+0x238] ;  /* 0x0002380001837983 */ /* 0x000ea80000300800 */
[----:B------:R-:W-:Y:S04]  /*9790*/  STL [R1+0x22c], R137 ;  /* 0x00022c8901007387 */ /* 0x000fe80000100800 */
[----:B------:R0:W-:Y:S04]  /*97a0*/  STL [R1+0x230], R133 ;  /* 0x0002308501007387 */ /* 0x0001e80000100800 */
[----:B0-----:R-:W3:Y:S04]  /*97b0*/  LDL.LU R133, [R1+0x23c] ;  /* 0x00023c0001857983 */ /* 0x001ee80000300800 */
[----:B------:R-:W4:Y:S04]  /*97c0*/  LDL.LU R135, [R1+0x240] ;  /* 0x0002400001877983 */ /* 0x000f280000300800 */
[----:B------:R0:W-:Y:S04]  /*97d0*/  STL [R1+0x234], R3 ;  /* 0x0002340301007387 */ /* 0x0001e80000100800 */
        /* <DEDUP_REMOVED lines=11> */
[----:B0-----:R-:W4:Y:S04]  /*9890*/  LDL.LU R3, [R1+0x270] ;  /* 0x0002700001037983 */ /* 0x001f280000300800 */
[----:B------:R-:W4:Y:S04]  /*98a0*/  LDL.LU R2, [R1+0x274] ;  /* 0x0002740001027983 */ /* 0x000f280000300800 */
[----:B------:R-:W4:Y:S01]  /*98b0*/  LDL.LU R0, [R1+0x278] ;  /* 0x0002780001007983 */ /* 0x000f220000300800 */
[----:B--2---:R-:W-:-:S03]  /*98c0*/  FADD R131, R130, R131 ;  /* 0x0000008382837221 */ /* 0x004fc60000000000 */
[----:B------:R-:W2:Y:S04]  /*98d0*/  LDL.LU R130, [R1+0x4d0] ;  /* 0x0004d00001827983 */ /* 0x000ea80000300800 */
[----:B------:R0:W-:Y:S04]  /*98e0*/  STL [R1+0x238], R131 ;  /* 0x0002388301007387 */ /* 0x0001e80000100800 */
[----:B0-----:R-:W2:Y:S01]  /*98f0*/  LDL.LU R131, [R1+0x4cc] ;  /* 0x0004cc0001837983 */ /* 0x001ea20000300800 */
[----:B---3--:R-:W-:-:S03]  /*9900*/  FADD R133, R132, R133 ;  /* 0x0000008584857221 */ /* 0x008fc60000000000 */
[----:B------:R-:W3:Y:S01]  /*9910*/  LDL.LU R132, [R1+0x4c8] ;  /* 0x0004c80001847983 */ /* 0x000ee20000300800 */
[----:B----4-:R-:W-:-:S03]  /*9920*/  FADD R135, R134, R135 ;  /* 0x0000008786877221 */ /* 0x010fc60000000000 */
[----:B------:R0:W-:Y:S01]  /*9930*/  STL [R1+0x23c], R133 ;  /* 0x00023c8501007387 */ /* 0x0001e20000100800 */
[----:B------:R-:W-:-:S03]  /*9940*/  FADD R137, R136, R137 ;  /* 0x0000008988897221 */ /* 0x000fc60000000000 */
[----:B0-----:R-:W4:Y:S01]  /*9950*/  LDL.LU R133, [R1+0x4c4] ;  /* 0x0004c40001857983 */ /* 0x001f220000300800 */
[----:B------:R-:W-:-:S03]  /*9960*/  FADD R150, R151, R150 ;  /* 0x0000009697967221 */ /* 0x000fc60000000000 */
[----:B------:R-:W4:Y:S01]  /*9970*/  LDL.LU R134, [R1+0x4c0] ;  /* 0x0004c00001867983 */ /* 0x000f220000300800 */
[----:B------:R-:W-:-:S03]  /*9980*/  FADD R148, R149, R148 ;  /* 0x0000009495947221 */ /* 0x000fc60000000000 */
[----:B------:R0:W-:Y:S01]  /*9990*/  STL [R1+0x240], R135 ;  /* 0x0002408701007387 */ /* 0x0001e20000100800 */
[----:B------:R-:W-:-:S01]  /*99a0*/  FADD R146, R147, R146 ;  /* 0x0000009293927221 */ /* 0x000fc20000000000 */
[----:B------:R-:W-:Y:S02]  /*99b0*/  FADD R144, R145, R144 ;  /* 0x0000009091907221 */ /* 0x000fe40000000000 */
[----:B0-----:R-:W4:Y:S01]  /*99c0*/  LDL.LU R135, [R1+0x4bc] ;  /* 0x0004bc0001877983 */ /* 0x001f220000300800 */
[----:B------:R-:W-:-:S03]  /*99d0*/  FADD R143, R24, R143 ;  /* 0x0000008f188f7221 */ /* 0x000fc60000000000 */
[----:B------:R-:W4:Y:S01]  /*99e0*/  LDL.LU R136, [R1+0x4b8] ;  /* 0x0004b80001887983 */ /* 0x000f220000300800 */
[----:B------:R-:W-:-:S03]  /*99f0*/  FADD R142, R25, R142 ;  /* 0x0000008e198e7221 */ /* 0x000fc60000000000 */
[----:B------:R0:W-:Y:S01]  /*9a00*/  STL [R1+0x244], R137 ;  /* 0x0002448901007387 */ /* 0x0001e20000100800 */
[----:B------:R-:W-:-:S01]  /*9a10*/  FADD R141, R26, R141 ;  /* 0x0000008d1a8d7221 */ /* 0x000fc20000000000 */
[----:B------:R-:W-:Y:S01]  /*9a20*/  FADD R140, R27, R140 ;  /* 0x0000008c1b8c7221 */ /* 0x000fe20000000000 */
[----:B------:R-:W-:-:S01]  /*9a30*/  FADD R139, R28, R139 ;  /* 0x0000008b1c8b7221 */ /* 0x000fc20000000000 */
[----:B0-----:R-:W4:Y:S04]  /*9a40*/  LDL.LU R137, [R1+0x4b4] ;  /* 0x0004b40001897983 */ /* 0x001f280000300800 */
[----:B------:R0:W-:Y:S01]  /*9a50*/  STL [R1+0x248], R150 ;  /* 0x0002489601007387 */ /* 0x0001e20000100800 */
[----:B------:R-:W-:-:S03]  /*9a60*/  FADD R138, R29, R138 ;  /* 0x0000008a1d8a7221 */ /* 0x000fc60000000000 */
[----:B------:R1:W-:Y:S04]  /*9a70*/  STL [R1+0x24c], R148 ;  /* 0x00024c9401007387 */ /* 0x0003e80000100800 */
        /* <DEDUP_REMOVED lines=9> */
[----:B------:R1:W-:Y:S04]  /*9b10*/  STL [R1+0x268], R139 ;  /* 0x0002688b01007387 */ /* 0x0003e80000100800 */
[----:B------:R1:W-:Y:S04]  /*9b20*/  STL [R1+0x26c], R138 ;  /* 0x00026c8a01007387 */ /* 0x0003e80000100800 */
[----:B------:R-:W2:Y:S04]  /*9b30*/  LDL.LU R151, [R1+0x27c] ;  /* 0x00027c0001977983 */ /* 0x000ea80000300800 */
[----:B------:R1:W-:Y:S04]  /*9b40*/  STL [R1+0x270], R3 ;  /* 0x0002700301007387 */ /* 0x0003e80000100800 */
[----:B0-----:R-:W3:Y:S04]  /*9b50*/  LDL.LU R150, [R1+0x280] ;  /* 0x0002800001967983 */ /* 0x001ee80000300800 */
[----:B------:R0:W-:Y:S04]  /*9b60*/  STL [R1+0x274], R2 ;  /* 0x0002740201007387 */ /* 0x0001e80000100800 */
[----:B------:R-:W4:Y:S04]  /*9b70*/  LDL.LU R149, [R1+0x284] ;  /* 0x0002840001957983 */ /* 0x000f280000300800 */
[----:B------:R0:W-:Y:S04]  /*9b80*/  STL [R1+0x278], R0 ;  /* 0x0002780001007387 */ /* 0x0001e80000100800 */
[----:B-1----:R-:W4:Y:S04]  /*9b90*/  LDL.LU R148, [R1+0x288] ;  /* 0x0002880001947983 */ /* 0x002f280000300800 */
        /* <DEDUP_REMOVED lines=12> */
[----:B------:R-:W4:Y:S01]  /*9c60*/  LDL.LU R0, [R1+0x2bc] ;  /* 0x0002bc0001007983 */ /* 0x000f220000300800 */
[----:B--2---:R-:W-:-:S01]  /*9c70*/  FADD R151, R33, R151 ;  /* 0x0000009721977221 */ /* 0x004fc20000000000 */
[----:B---3--:R-:W-:-:S04]  /*9c80*/  FADD R150, R34, R150 ;  /* 0x0000009622967221 */ /* 0x008fc80000000000 */
[----:B------:R0:W-:Y:S01]  /*9c90*/  STL [R1+0x27c], R151 ;  /* 0x00027c9701007387 */ /* 0x0001e20000100800 */
[----:B----4-:R-:W-:-:S03]  /*9ca0*/  FADD R149, R35, R149 ;  /* 0x0000009523957221 */ /* 0x010fc60000000000 */
[----:B------:R1:W-:Y:S01]  /*9cb0*/  STL [R1+0x280], R150 ;  /* 0x0002809601007387 */ /* 0x0003e20000100800 */
[----:B------:R-:W-:-:S03]  /*9cc0*/  FADD R148, R36, R148 ;  /* 0x0000009424947221 */ /* 0x000fc60000000000 */
        /* <DEDUP_REMOVED lines=24> */
[----:B0-----:R-:W4:Y:S01]  /*9e50*/  LDL.LU R151, [R1+0x2c0] ;  /* 0x0002c00001977983 */ /* 0x001f220000300800 */
[----:B------:R-:W-:-:S03]  /*9e60*/  FADD R0, R49, R0 ;  /* 0x0000000031007221 */ /* 0x000fc60000000000 */
[----:B------:R0:W-:Y:S04]  /*9e70*/  STL [R1+0x2b4], R3 ;  /* 0x0002b40301007387 */ /* 0x0001e80000100800 */
[----:B-1----:R-:W4:Y:S04]  /*9e80*/  LDL.LU R150, [R1+0x2c4] ;  /* 0x0002c40001967983 */ /* 0x002f280000300800 */
[----:B------:R1:W-:Y:S04]  /*9e90*/  STL [R1+0x2b8], R2 ;  /* 0x0002b80201007387 */ /* 0x0003e80000100800 */
[----:B--2---:R-:W2:Y:S04]  /*9ea0*/  LDL.LU R149, [R1+0x2c8] ;  /* 0x0002c80001957983 */ /* 0x004ea80000300800 */
[----:B------:R1:W-:Y:S04]  /*9eb0*/  STL [R1+0x2bc], R0 ;  /* 0x0002bc0001007387 */ /* 0x0003e80000100800 */
[----:B---3--:R-:W3:Y:S04]  /*9ec0*/  LDL.LU R148, [R1+0x2cc] ;  /* 0x0002cc0001947983 */ /* 0x008ee80000300800 */
[----:B----4-:R-:W4:Y:S04]  /*9ed0*/  LDL.LU R147, [R1+0x2d0] ;  /* 0x0002d00001937983 */ /* 0x010f280000300800 */
        /* <DEDUP_REMOVED lines=10> */
[----:B-1----:R-:W4:Y:S04]  /*9f80*/  LDL.LU R2, [R1+0x2fc] ;  /* 0x0002fc0001027983 */ /* 0x002f280000300800 */
[----:B------:R-:W4:Y:S01]  /*9f90*/  LDL.LU R0, [R1+0x300] ;  /* 0x0003000001007983 */ /* 0x000f220000300800 */
[----:B------:R-:W-:-:S01]  /*9fa0*/  FADD R151, R50, R151 ;  /* 0x0000009732977221 */ /* 0x000fc20000000000 */
[----:B------:R-:W-:-:S04]  /*9fb0*/  FADD R150, R51, R150 ;  /* 0x0000009633967221 */ /* 0x000fc80000000000 */
[----:B------:R0:W-:Y:S01]  /*9fc0*/  STL [R1+0x2c0], R151 ;  /* 0x0002c09701007387 */ /* 0x0001e20000100800 */
[----:B--2---:R-:W-:-:S03]  /*9fd0*/  FADD R149, R52, R149 ;  /* 0x0000009534957221 */ /* 0x004fc60000000000 */
[----:B------:R1:W-:Y:S01]  /*9fe0*/  STL [R1+0x2c4], R150 ;  /* 0x0002c49601007387 */ /* 0x0003e20000100800 */
[----:B---3--:R-:W-:-:S03]  /*9ff0*/  FADD R148, R53, R148 ;  /* 0x0000009435947221 */ /* 0x008fc60000000000 */
        /* <DEDUP_REMOVED lines=200> */
[----:B------:R-:W-:Y:S01]  /*ac80*/  STL [R1+0x3d0], R151 ;  /* 0x0003d09701007387 */ /* 0x000fe20000100800 */
[----:B--2---:R-:W-:-:S03]  /*ac90*/  FADD R149, R120, R149 ;  /* 0x0000009578957221 */ /* 0x004fc60000000000 */
[----:B------:R-:W-:Y:S01]  /*aca0*/  STL [R1+0x3d4], R150 ;  /* 0x0003d49601007387 */ /* 0x000fe20000100800 */
[----:B---3--:R-:W-:-:S03]  /*acb0*/  FADD R148, R121, R148 ;  /* 0x0000009479947221 */ /* 0x008fc60000000000 */
[----:B------:R-:W-:Y:S01]  /*acc0*/  STL [R1+0x3d8], R149 ;  /* 0x0003d89501007387 */ /* 0x000fe20000100800 */
[----:B----4-:R-:W-:-:S03]  /*acd0*/  FADD R147, R122, R147 ;  /* 0x000000937a937221 */ /* 0x010fc60000000000 */
[----:B------:R-:W-:Y:S01]  /*ace0*/  STL [R1+0x3dc], R148 ;  /* 0x0003dc9401007387 */ /* 0x000fe20000100800 */
[----:B------:R-:W-:-:S03]  /*acf0*/  FADD R146, R123, R146 ;  /* 0x000000927b927221 */ /* 0x000fc60000000000 */
        /* <DEDUP_REMOVED lines=18> */
[----:B------:R0:W-:Y:S04]  /*ae20*/  STL [R1+0x404], R138 ;  /* 0x0004048a01007387 */ /* 0x0001e80000100800 */
[----:B0-----:R-:W2:Y:S04]  /*ae30*/  LDL.LU R138, [R1+0x414] ;  /* 0x00041400018a7983 */ /* 0x001ea80000300800 */
[----:B------:R-:W-:Y:S04]  /*ae40*/  STL [R1+0x408], R3 ;  /* 0x0004080301007387 */ /* 0x000fe80000100800 */
[----:B------:R-:W3:Y:S01]  /*ae50*/  LDL.LU R139, [R1+0x418] ;  /* 0x00041800018b7983 */ /* 0x000ee20000300800 */
[----:B------:R-:W-:-:S01]  /*ae60*/  FADD R2, R133, R2 ;  /* 0x0000000285027221 */ /* 0x000fc20000000000 */
[----:B------:R-:W-:-:S04]  /*ae70*/  FADD R0, R134, R0 ;  /* 0x0000000086007221 */ /* 0x000fc80000000000 */
[----:B------:R0:W-:Y:S04]  /*ae80*/  STL [R1+0x40c], R2 ;  /* 0x00040c0201007387 */ /* 0x0001e80000100800 */
        /* <DEDUP_REMOVED lines=16> */
[----:B--2---:R-:W-:-:S05]  /*af90*/  FADD R138, R135, R138 ;  /* 0x0000008a878a7221 */ /* 0x004fca0000000000 */
[----:B------:R0:W-:Y:S01]  /*afa0*/  STL [R1+0x414], R138 ;  /* 0x0004148a01007387 */ /* 0x0001e20000100800 */
[----:B---3--:R-:W-:-:S03]  /*afb0*/  FADD R139, R136, R139 ;  /* 0x0000008b888b7221 */ /* 0x008fc60000000000 */
[----:B0-----:R-:W2:Y:S04]  /*afc0*/  LDL.LU R138, [R1+0x4b0] ;  /* 0x0004b000018a7983 */ /* 0x001ea80000300800 */
[----:B------:R0:W-:Y:S04]  /*afd0*/  STL [R1+0x418], R139 ;  /* 0x0004188b01007387 */ /* 0x0001e80000100800 */
[----:B0-----:R-:W3:Y:S01]  /*afe0*/  LDL.LU R139, [R1+0x4ac] ;  /* 0x0004ac00018b7983 */ /* 0x001ee20000300800 */
[----:B----4-:R-:W-:-:S05]  /*aff0*/  FADD R140, R137, R140 ;  /* 0x0000008c898c7221 */ /* 0x010fca0000000000 */
[----:B------:R0:W-:Y:S04]  /*b000*/  STL [R1+0x41c], R140 ;  /* 0x00041c8c01007387 */ /* 0x0001e80000100800 */
[----:B0-----:R-:W4:Y:S01]  /*b010*/  LDL.LU R140, [R1+0x4a8] ;  /* 0x0004a800018c7983 */ /* 0x001f220000300800 */
        /* <DEDUP_REMOVED lines=35> */
[----:B0-----:R0:W5:Y:S01]  /*b250*/  LDL.LU R2, [R1+0x478] ;  /* 0x0004780001027983 */ /* 0x0011620000300800 */
[----:B------:R-:W-:Y:S01]  /*b260*/  UMOV UR6, URZ ;  /* 0x0000003f00067c82 */ /* 0x000fe20008000000 */
[----:B--2---:R-:W-:-:S05]  /*b270*/  FADD R0, R150, R0 ;  /* 0x0000000096007221 */ /* 0x004fca0000000000 */
[----:B------:R1:W-:Y:S01]  /*b280*/  STL [R1+0x450], R0 ;  /* 0x0004500001007387 */ /* 0x0003e20000100800 */
[----:B---3--:R-:W-:-:S03]  /*b290*/  FADD R3, R3, R151 ;  /* 0x0000009703037221 */ /* 0x008fc60000000000 */
[----:B-1----:R0:W5:Y:S04]  /*b2a0*/  LDL.LU R0, [R1+0x474] ;  /* 0x0004740001007983 */ /* 0x0021680000300800 */
[----:B------:R0:W-:Y:S02]  /*b2b0*/  STL [R1+0x454], R3 ;  /* 0x0004540301007387 */ /* 0x0001e40000100800 */
.L_x_29:
[----:B------:R-:W-:Y:S05]  /*b2c0*/  @!P2 BRA `(.L_x_30) ;  /* 0x000000000004a947 */ /* 0x000fea0003800000 */
[----:B------:R-:W-:Y:S01]  /*b2d0*/  BPT.TRAP 0x1 ;  /* 0x000000040000795c */ /* 0x000fe20000300000 */
.L_x_30:
[----:B-----5:R4:W-:Y:S04]  /*b2e0*/  STL [R1+0x474], R0 ;  /* 0x0004740001007387 */ /* 0x0209e80000100800 */
[----:B----4-:R-:W4:Y:S01]  /*b2f0*/  LDL R0, [R1+0x458] ;  /* 0x0004580001007983 */ /* 0x010f220000100800 */
[----:B0-----:R-:W-:-:S05]  /*b300*/  IMAD.U32 R3, RZ, RZ, UR25 ;  /* 0x00000019ff037e24 */ /* 0x001fca000f8e00ff */
[----:B------:R-:W-:-:S05]  /*b310*/  @P0 LEA R3, R3, UR11, 0x3 ;  /* 0x0000000b03030c11 */ /* 0x000fca000f8e18ff */
[----:B------:R-:W-:Y:S01]  /*b320*/  @P0 VIADD R3, R3, 0x70 ;  /* 0x0000007003030836 */ /* 0x000fe20000000000 */
[----:B------:R-:W-:-:S06]  /*b330*/  UISETP.GT.U32.AND UP0, UPT, UR13, 0x1, UPT ;  /* 0x000000010d00788c */ /* 0x000fcc000bf04070 */
[----:B------:R-:W-:Y:S02]  /*b340*/  PLOP3.LUT P1, PT, PT, PT, UP0, 0x80, 0x0 ;  /* 0x000000000000781c */ /* 0x000fe40003f2f008 */
[----:B----4-:R-:W-:Y:S02]  /*b350*/  @P0 PRMT R3, R0, 0x654, R3 ;  /* 0x0000065400030816 */ /* 0x010fe40000000003 */
[----:B------:R0:W5:Y:S02]  /*b360*/  LDL.LU R0, [R1+0x474] ;  /* 0x0004740001007983 */ /* 0x0001640000300800 */
[----:B------:R0:W-:Y:S07]  /*b370*/  @P0 SYNCS.ARRIVE.TRANS64.RED.A1T0 RZ, [R3+URZ], RZ ;  /* 0x000000ff03ff09a7 */ /* 0x0001ee000810043f */
[----:B------:R-:W-:Y:S05]  /*b380*/  @P1 BRA `(.L_x_31) ;  /* 0x0000000000041947 */ /* 0x000fea0003800000 */
[----:B------:R-:W-:Y:S01]  /*b390*/  BPT.TRAP 0x1 ;  /* 0x000000040000795c */ /* 0x000fe20000300000 */
.L_x_31:
[----:B------:R-:W-:Y:S01]  /*b3a0*/  UIADD3 UR14, UR14, 0x1, URZ ;  /* 0x000000010e0e7890 */ /* 0x000fe2000fffe03f */
[C---:B------:R-:W-:Y:S01]  /*b3b0*/  ISETP.GT.AND P1, PT, R2.reuse, 0x1, PT ;  /* 0x000000010200780c */ /* 0x040fe20003f24270 */
[----:B------:R-:W-:Y:S01]  /*b3c0*/  UIADD3 UR25, UR25, 0x1, URZ ;  /* 0x0000000119197890 */ /* 0x000fe2000fffe03f */
[----:B------:R-:W-:Y:S01]  /*b3d0*/  VIADD R2, R2, 0xffffffff ;  /* 0xffffffff02027836 */ /* 0x000fe20000000000 */
[----:B------:R-:W-:Y:S02]  /*b3e0*/  UISETP.NE.AND UP0, UPT, UR14, 0xe, UPT ;  /* 0x0000000e0e00788c */ /* 0x000fe4000bf05270 */
[----:B------:R-:W-:Y:S02]  /*b3f0*/  UISETP.NE.AND UP1, UPT, UR25, 0xe, UPT ;  /* 0x0000000e1900788c */ /* 0x000fe4000bf25270 */
[----:B------:R-:W-:Y:S02]  /*b400*/  USEL UR8, URZ, 0x1, UP0 ;  /* 0x000000013f087887 */ /* 0x000fe40008000000 */
[----:B------:R-:W-:-:S02]  /*b410*/  USEL UR14, UR14, URZ, UP0 ;  /* 0x0000003f0e0e7287 */ /* 0x000fc40008000000 */
[----:B------:R-:W-:Y:S02]  /*b420*/  USEL UR25, UR25, URZ, UP1 ;  /* 0x0000003f19197287 */ /* 0x000fe40008800000 */
[----:B-----5:R-:W-:Y:S01]  /*b430*/  LOP3.LUT R0, R0, UR8, RZ, 0x3c, !PT ;  /* 0x0000000800007c12 */ /* 0x020fe2000f8e3cff */
[----:B------:R-:W-:Y:S01]  /*b440*/  UMOV UR8, 0x1 ;  /* 0x0000000100087882 */ /* 0x000fe20000000000 */
[----:B------:R-:W-:Y:S08]  /*b450*/  @P1 BRA `(.L_x_32) ;  /* 0xffffffb000681947 */ /* 0x000ff0000383ffff */
.L_x_24:
[----:B------:R-:W-:-:S04]  /*b460*/  UISETP.NE.AND UP0, UPT, UR6, URZ, UPT ;  /* 0x0000003f0600728c */ /* 0x000fc8000bf05270 */
[----:B------:R-:W-:-:S06]  /*b470*/  USEL UR6, URZ, 0x1, !UP0 ;  /* 0x000000013f067887 */ /* 0x000fcc000c000000 */
[----:B------:R-:W-:-:S13]  /*b480*/  ISETP.NE.AND P1, PT, RZ, UR6, PT ;  /* 0x00000006ff007c0c */ /* 0x000fda000bf25270 */
[----:B------:R-:W-:Y:S05]  /*b490*/  @!P1 BRA `(.L_x_33) ;  /* 0x0000003800189947 */ /* 0x000fea0003800000 */
[----:B------:R4:W-:Y:S04]  /*b4a0*/  STL [R1+0x624], R43 ;  /* 0x0006242b01007387 */ /* 0x0009e80000100800 */
[----:B----4-:R-:W4:Y:S04]  /*b4b0*/  LDL.LU R43, [R1] ;  /* 0x00000000012b7983 */ /* 0x010f280000300800 */
[----:B------:R5:W-:Y:S04]  /*b4c0*/  STL [R1+0x620], R44 ;  /* 0x0006202c01007387 */ /* 0x000be80000100800 */
[----:B-----5:R-:W5:Y:S04]  /*b4d0*/  LDL.LU R44, [R1+0x4] ;  /* 0x00000400012c7983 */ /* 0x020f680000300800 */
[----:B------:R0:W-:Y:S04]  /*b4e0*/  STL [R1+0x61c], R45 ;  /* 0x00061c2d01007387 */ /* 0x0001e80000100800 */
[----:B0-----:R-:W2:Y:S04]  /*b4f0*/  LDL.LU R45, [R1+0x8] ;  /* 0x00000800012d7983 */ /* 0x001ea80000300800 */
[----:B------:R0:W-:Y:S04]  /*b500*/  STL [R1+0x618], R46 ;  /* 0x0006182e01007387 */ /* 0x0001e80000100800 */
[----:B0-----:R-:W3:Y:S04]  /*b510*/  LDL.LU R46, [R1+0xc] ;  /* 0x00000c00012e7983 */ /* 0x001ee80000300800 */
        /* <DEDUP_REMOVED lines=140> */
[----:B------:R-:W3:Y:S04]  /*bde0*/  LDL.LU R0, [R1+0x204] ;  /* 0x0002040001007983 */ /* 0x000ee80000300800 */
[----:B------:R-:W3:Y:S04]  /*bdf0*/  LDL.LU R2, [R1+0x1b0] ;  /* 0x0001b00001027983 */ /* 0x000ee80000300800 */
[----:B------:R-:W3:Y:S04]  /*be00*/  LDL.LU R3, [R1+0x208] ;  /* 0x0002080001037983 */ /* 0x000ee80000300800 */
        /* <DEDUP_REMOVED lines=65> */
[----:B0-----:R-:W3:Y:S01]  /*c220*/  LDL.LU R149, [R1+0x130] ;  /* 0x0001300001957983 */ /* 0x001ee20000300800 */
[----:B----4-:R-:W-:-:S03]  /*c230*/  FADD R4, R43, R4 ;  /* 0x000000042b047221 */ /* 0x010fc60000000000 */
[----:B------:R0:W-:Y:S01]  /*c240*/  STL [R1+0x478], R150 ;  /* 0x0004789601007387 */ /* 0x0001e20000100800 */
[----:B-----5:R-:W-:Y:S01]  /*c250*/  FADD R5, R44, R5 ;  /* 0x000000052c057221 */ /* 0x020fe20000000000 */
[----:B--2---:R-:W-:Y:S01]  /*c260*/  FADD R6, R45, R6 ;  /* 0x000000062d067221 */ /* 0x004fe20000000000 */
[----:B---3--:R-:W-:Y:S01]  /*c270*/  FADD R7, R46, R7 ;  /* 0x000000072e077221 */ /* 0x008fe20000000000 */
[----:B------:R-:W-:Y:S01]  /*c280*/  FADD R8, R47, R8 ;  /* 0x000000082f087221 */ /* 0x000fe20000000000 */
[----:B0-----:R-:W2:Y:S04]  /*c290*/  LDL.LU R150, [R1+0x12c] ;  /* 0x00012c0001967983 */ /* 0x001ea80000300800 */
[----:B------:R0:W-:Y:S01]  /*c2a0*/  STL [R1+0x474], R151 ;  /* 0x0004749701007387 */ /* 0x0001e20000100800 */
[----:B------:R-:W-:Y:S01]  /*c2b0*/  FADD R9, R48, R9 ;  /* 0x0000000930097221 */ /* 0x000fe20000000000 */
[----:B------:R-:W-:Y:S01]  /*c2c0*/  FADD R10, R49, R10 ;  /* 0x0000000a310a7221 */ /* 0x000fe20000000000 */
[----:B------:R-:W-:Y:S01]  /*c2d0*/  FADD R11, R50, R11 ;  /* 0x0000000b320b7221 */ /* 0x000fe20000000000 */
[----:B0-----:R-:W3:Y:S04]  /*c2e0*/  LDL.LU R151, [R1+0x128] ;  /* 0x0001280001977983 */ /* 0x001ee80000300800 */
[----:B------:R-:W4:Y:S04]  /*c2f0*/  LDL.LU R43, [R1+0x624] ;  /* 0x00062400012b7983 */ /* 0x000f280000300800 */
[----:B------:R-:W5:Y:S04]  /*c300*/  LDL.LU R44, [R1+0x620] ;  /* 0x00062000012c7983 */ /* 0x000f680000300800 */
[----:B------:R-:W4:Y:S04]  /*c310*/  LDL.LU R45, [R1+0x61c] ;  /* 0x00061c00012d7983 */ /* 0x000f280000300800 */
[----:B------:R-:W5:Y:S01]  /*c320*/  LDL.LU R46, [R1+0x618] ;  /* 0x00061800012e7983 */ /* 0x000f620000300800 */
[----:B------:R-:W-:-:S03]  /*c330*/  FADD R12, R51, R12 ;  /* 0x0000000c330c7221 */ /* 0x000fc60000000000 */
[----:B------:R-:W4:Y:S01]  /*c340*/  LDL.LU R47, [R1+0x614] ;  /* 0x00061400012f7983 */ /* 0x000f220000300800 */
[----:B------:R-:W-:-:S03]  /*c350*/  FADD R13, R52, R13 ;  /* 0x0000000d340d7221 */ /* 0x000fc60000000000 */
        /* <DEDUP_REMOVED lines=134> */
[----:B------:R-:W4:Y:S04]  /*cbc0*/  LDL.LU R115, [R1+0x504] ;  /* 0x0005040001737983 */ /* 0x000f280000300800 */
[----:B------:R-:W4:Y:S01]  /*cbd0*/  LDL.LU R116, [R1+0x500] ;  /* 0x0005000001747983 */ /* 0x000f220000300800 */
[----:B------:R-:W-:Y:S01]  /*cbe0*/  FADD R3, R2, R3 ;  /* 0x0000000302037221 */ /* 0x000fe20000000000 */
[----:B------:R-:W-:Y:S01]  /*cbf0*/  FADD R237, R120, R237 ;  /* 0x000000ed78ed7221 */ /* 0x000fe20000000000 */
[----:B------:R-:W-:Y:S01]  /*cc00*/  FADD R236, R121, R236 ;  /* 0x000000ec79ec7221 */ /* 0x000fe20000000000 */
[----:B------:R-:W5:Y:S01]  /*cc10*/  LDL.LU R117, [R1+0x1b4] ;  /* 0x0001b40001757983 */ /* 0x000f620000300800 */
[----:B------:R-:W-:Y:S01]  /*cc20*/  FADD R235, R122, R235 ;  /* 0x000000eb7aeb7221 */ /* 0x000fe20000000000 */
[----:B------:R-:W-:Y:S01]  /*cc30*/  FADD R234, R123, R234 ;  /* 0x000000ea7bea7221 */ /* 0x000fe20000000000 */
[----:B------:R-:W-:Y:S01]  /*cc40*/  FADD R233, R124, R233 ;  /* 0x000000e97ce97221 */ /* 0x000fe20000000000 */
[----:B------:R0:W-:Y:S01]  /*cc50*/  STL [R1+0x200], R118 ;  /* 0x0002007601007387 */ /* 0x0001e20000100800 */
        /* <DEDUP_REMOVED lines=11> */
[----:B0-----:R-:W4:Y:S01]  /*cd10*/  LDL.LU R118, [R1+0x1b8] ;  /* 0x0001b80001767983 */ /* 0x001f220000300800 */
[----:B------:R-:W-:Y:S01]  /*cd20*/  FADD R217, R140, R217 ;  /* 0x000000d98cd97221 */ /* 0x000fe20000000000 */
[----:B------:R-:W-:Y:S01]  /*cd30*/  FADD R223, R134, R223 ;  /* 0x000000df86df7221 */ /* 0x000fe20000000000 */
[----:B------:R-:W-:Y:S01]  /*cd40*/  FADD R216, R141, R216 ;  /* 0x000000d88dd87221 */ /* 0x000fe20000000000 */
[----:B------:R0:W-:Y:S01]  /*cd50*/  STL [R1+0x208], R3 ;  /* 0x0002080301007387 */ /* 0x0001e20000100800 */
[----:B------:R-:W-:Y:S01]  /*cd60*/  FADD R222, R135, R222 ;  /* 0x000000de87de7221 */ /* 0x000fe20000000000 */
[----:B------:R-:W-:Y:S01]  /*cd70*/  FADD R215, R142, R215 ;  /* 0x000000d78ed77221 */ /* 0x000fe20000000000 */
[----:B------:R-:W-:Y:S01]  /*cd80*/  FADD R221, R136, R221 ;  /* 0x000000dd88dd7221 */ /* 0x000fe20000000000 */
[----:B-1----:R-:W4:Y:S01]  /*cd90*/  LDL.LU R0, [R1+0x210] ;  /* 0x0002100001007983 */ /* 0x002f220000300800 */
[----:B------:R-:W-:Y:S01]  /*cda0*/  FADD R214, R143, R214 ;  /* 0x000000d68fd67221 */ /* 0x000fe20000000000 */
[----:B------:R-:W-:Y:S01]  /*cdb0*/  FADD R220, R137, R220 ;  /* 0x000000dc89dc7221 */ /* 0x000fe20000000000 */
[----:B------:R-:W-:Y:S01]  /*cdc0*/  FADD R213, R144, R213 ;  /* 0x000000d590d57221 */ /* 0x000fe20000000000 */
[----:B------:R-:W4:Y:S01]  /*cdd0*/  LDL.LU R119, [R1+0x1bc] ;  /* 0x0001bc0001777983 */ /* 0x000f220000300800 */
[----:B------:R-:W-:Y:S01]  /*cde0*/  FADD R219, R138, R219 ;  /* 0x000000db8adb7221 */ /* 0x000fe20000000000 */
[----:B------:R-:W-:Y:S01]  /*cdf0*/  FADD R212, R145, R212 ;  /* 0x000000d491d47221 */ /* 0x000fe20000000000 */
[----:B------:R-:W-:Y:S01]  /*ce00*/  FADD R218, R139, R218 ;  /* 0x000000da8bda7221 */ /* 0x000fe20000000000 */
[----:B------:R-:W4:Y:S01]  /*ce10*/  LDL.LU R2, [R1+0x214] ;  /* 0x0002140001027983 */ /* 0x000f220000300800 */
[----:B------:R-:W-:Y:S01]  /*ce20*/  FADD R211, R146, R211 ;  /* 0x000000d392d37221 */ /* 0x000fe20000000000 */
[----:B---3--:R-:W-:Y:S01]  /*ce30*/  FADD R206, R151, R206 ;  /* 0x000000ce97ce7221 */ /* 0x008fe20000000000 */
[----:B------:R-:W-:Y:S01]  /*ce40*/  FADD R210, R147, R210 ;  /* 0x000000d293d27221 */ /* 0x000fe20000000000 */
[----:B------:R-:W3:Y:S01]  /*ce50*/  LDL.LU R120, [R1+0x1c0] ;  /* 0x0001c00001787983 */ /* 0x000ee20000300800 */
[----:B--2---:R-:W-:Y:S01]  /*ce60*/  FADD R207, R150, R207 ;  /* 0x000000cf96cf7221 */ /* 0x004fe20000000000 */
[----:B------:R-:W-:-:S02]  /*ce70*/  FADD R209, R148, R209 ;  /* 0x000000d194d17221 */ /* 0x000fc40000000000 */
[----:B0-----:R-:W3:Y:S04]  /*ce80*/  LDL.LU R3, [R1+0x218] ;  /* 0x0002180001037983 */ /* 0x001ee80000300800 */
[----:B------:R-:W2:Y:S04]  /*ce90*/  LDL.LU R121, [R1+0x1c4] ;  /* 0x0001c40001797983 */ /* 0x000ea80000300800 */
        /* <DEDUP_REMOVED lines=28> */
[----:B------:R-:W2:Y:S01]  /*d060*/  LDL.LU R148, [R1+0x254] ;  /* 0x0002540001947983 */ /* 0x000ea20000300800 */
[----:B-----5:R-:W-:-:S03]  /*d070*/  FADD R149, R117, R149 ;  /* 0x0000009575957221 */ /* 0x020fc60000000000 */
[----:B------:R-:W5:Y:S04]  /*d080*/  LDL.LU R117, [R1+0x4fc] ;  /* 0x0004fc0001757983 */ /* 0x000f680000300800 */
[----:B------:R0:W-:Y:S04]  /*d090*/  STL [R1+0x20c], R149 ;  /* 0x00020c9501007387 */ /* 0x0001e80000100800 */
[----:B0-----:R-:W5:Y:S01]  /*d0a0*/  LDL.LU R149, [R1+0x258] ;  /* 0x0002580001957983 */ /* 0x001f620000300800 */
[----:B----4-:R-:W-:-:S03]  /*d0b0*/  FADD R0, R118, R0 ;  /* 0x0000000076007221 */ /* 0x010fc60000000000 */
[----:B------:R-:W4:Y:S01]  /*d0c0*/  LDL.LU R118, [R1+0x4f8] ;  /* 0x0004f80001767983 */ /* 0x000f220000300800 */
[----:B------:R-:W-:-:S03]  /*d0d0*/  FADD R2, R119, R2 ;  /* 0x0000000277027221 */ /* 0x000fc60000000000 */
[----:B------:R0:W-:Y:S01]  /*d0e0*/  STL [R1+0x210], R0 ;  /* 0x0002100001007387 */ /* 0x0001e20000100800 */
[----:B---3--:R-:W-:-:S03]  /*d0f0*/  FADD R3, R120, R3 ;  /* 0x0000000378037221 */ /* 0x008fc60000000000 */
[----:B0-----:R-:W3:Y:S04]  /*d100*/  LDL.LU R0, [R1+0x25c] ;  /* 0x00025c0001007983 */ /* 0x001ee80000300800 */
[----:B------:R-:W4:Y:S01]  /*d110*/  LDL.LU R119, [R1+0x4f4] ;  /* 0x0004f40001777983 */ /* 0x000f220000300800 */
[----:B--2---:R-:W-:-:S03]  /*d120*/  FADD R122, R121, R122 ;  /* 0x0000007a797a7221 */ /* 0x004fc60000000000 */
[----:B------:R0:W-:Y:S01]  /*d130*/  STL [R1+0x214], R2 ;  /* 0x0002140201007387 */ /* 0x0001e20000100800 */
[----:B------:R-:W-:-:S03]  /*d140*/  FADD R124, R123, R124 ;  /* 0x0000007c7b7c7221 */ /* 0x000fc60000000000 */
[----:B0-----:R-:W2:Y:S04]  /*d150*/  LDL.LU R2, [R1+0x260] ;  /* 0x0002600001027983 */ /* 0x001ea80000300800 */
[----:B------:R-:W4:Y:S04]  /*d160*/  LDL.LU R120, [R1+0x4f0] ;  /* 0x0004f00001787983 */ /* 0x000f280000300800 */
[----:B------:R0:W-:Y:S01]  /*d170*/  STL [R1+0x218], R3 ;  /* 0x0002180301007387 */ /* 0x0001e20000100800 */
[----:B------:R-:W-:Y:S01]  /*d180*/  FADD R126, R125, R126 ;  /* 0x0000007e7d7e7221 */ /* 0x000fe20000000000 */
[----:B------:R-:W-:-:S02]  /*d190*/  FADD R128, R127, R128 ;  /* 0x000000807f807221 */ /* 0x000fc40000000000 */
[----:B0-----:R-:W4:Y:S04]  /*d1a0*/  LDL.LU R3, [R1+0x264] ;  /* 0x0002640001037983 */ /* 0x001f280000300800 */
[----:B------:R-:W4:Y:S04]  /*d1b0*/  LDL.LU R121, [R1+0x4ec] ;  /* 0x0004ec0001797983 */ /* 0x000f280000300800 */
[----:B------:R0:W-:Y:S01]  /*d1c0*/  STL [R1+0x21c], R122 ;  /* 0x00021c7a01007387 */ /* 0x0001e20000100800 */
[----:B------:R-:W-:-:S03]  /*d1d0*/  FADD R130, R129, R130 ;  /* 0x0000008281827221 */ /* 0x000fc60000000000 */
        /* <DEDUP_REMOVED lines=42> */
[----:B------:R0:W-:Y:S04]  /*d480*/  STL [R1+0x248], R145 ;  /* 0x0002489101007387 */ /* 0x0001e80000100800 */
[----:B0-----:R-:W4:Y:S04]  /*d490*/  LDL.LU R145, [R1+0x27c] ;  /* 0x00027c0001917983 */ /* 0x001f280000300800 */
[----:B------:R-:W4:Y:S04]  /*d4a0*/  LDL.LU R139, [R1+0x4a4] ;  /* 0x0004a400018b7983 */ /* 0x000f280000300800 */
[----:B------:R0:W-:Y:S04]  /*d4b0*/  STL [R1+0x24c], R146 ;  /* 0x00024c9201007387 */ /* 0x0001e80000100800 */
[----:B0-----:R-:W4:Y:S04]  /*d4c0*/  LDL.LU R146, [R1+0x280] ;  /* 0x0002800001927983 */ /* 0x001f280000300800 */
[----:B------:R0:W-:Y:S01]  /*d4d0*/  STL [R1+0x250], R147 ;  /* 0x0002509301007387 */ /* 0x0001e20000100800 */
[----:B-----5:R-:W-:-:S03]  /*d4e0*/  FADD R149, R24, R149 ;  /* 0x0000009518957221 */ /* 0x020fc60000000000 */
[----:B0-----:R-:W5:Y:S04]  /*d4f0*/  LDL.LU R147, [R1+0x284] ;  /* 0x0002840001937983 */ /* 0x001f680000300800 */
[----:B------:R0:W-:Y:S04]  /*d500*/  STL [R1+0x254], R148 ;  /* 0x0002549401007387 */ /* 0x0001e80000100800 */
[----:B0-----:R-:W5:Y:S04]  /*d510*/  LDL.LU R148, [R1+0x288] ;  /* 0x0002880001947983 */ /* 0x001f680000300800 */
[----:B------:R0:W-:Y:S04]  /*d520*/  STL [R1+0x258], R149 ;  /* 0x0002589501007387 */ /* 0x0001e80000100800 */
[----:B0-----:R-:W5:Y:S04]  /*d530*/  LDL.LU R149, [R1+0x28c] ;  /* 0x00028c0001957983 */ /* 0x001f680000300800 */
[----:B------:R-:W5:Y:S04]  /*d540*/  LDL.LU R150, [R1+0x290] ;  /* 0x0002900001967983 */ /* 0x000f680000300800 */
[----:B------:R-:W5:Y:S01]  /*d550*/  LDL.LU R151, [R1+0x294] ;  /* 0x0002940001977983 */ /* 0x000f620000300800 */
[----:B---3--:R-:W-:Y:S01]  /*d560*/  FADD R0, R25, R0 ;  /* 0x0000000019007221 */ /* 0x008fe20000000000 */
[----:B--2---:R-:W-:-:S04]  /*d570*/  FADD R2, R26, R2 ;  /* 0x000000021a027221 */ /* 0x004fc80000000000 */
[----:B------:R0:W-:Y:S01]  /*d580*/  STL [R1+0x25c], R0 ;  /* 0x00025c0001007387 */ /* 0x0001e20000100800 */
[----:B----4-:R-:W-:-:S03]  /*d590*/  FADD R3, R27, R3 ;  /* 0x000000031b037221 */ /* 0x010fc60000000000 */
[----:B------:R-:W2:Y:S04]  /*d5a0*/  LDL.LU R27, [R1+0x2c8] ;  /* 0x0002c800011b7983 */ /* 0x000ea80000300800 */
[----:B------:R1:W-:Y:S04]  /*d5b0*/  STL [R1+0x260], R2 ;  /* 0x0002600201007387 */ /* 0x0003e80000100800 */
[----:B------:R-:W3:Y:S04]  /*d5c0*/  LDL.LU R26, [R1+0x2cc] ;  /* 0x0002cc00011a7983 */ /* 0x000ee80000300800 */
[----:B------:R-:W4:Y:S04]  /*d5d0*/  LDL.LU R25, [R1+0x2d0] ;  /* 0x0002d00001197983 */ /* 0x000f280000300800 */
[----:B------:R1:W-:Y:S04]  /*d5e0*/  STL [R1+0x264], R3 ;  /* 0x0002640301007387 */ /* 0x0003e80000100800 */
[----:B------:R-:W4:Y:S04]  /*d5f0*/  LDL.LU R24, [R1+0x2d4] ;  /* 0x0002d40001187983 */ /* 0x000f280000300800 */
[----:B0-----:R-:W4:Y:S04]  /*d600*/  LDL.LU R0, [R1+0x2d8] ;  /* 0x0002d80001007983 */ /* 0x001f280000300800 */
[----:B-1----:R-:W4:Y:S04]  /*d610*/  LDL.LU R2, [R1+0x2dc] ;  /* 0x0002dc0001027983 */ /* 0x002f280000300800 */
[----:B------:R-:W4:Y:S01]  /*d620*/  LDL.LU R3, [R1+0x2e0] ;  /* 0x0002e00001037983 */ /* 0x000f220000300800 */
[----:B------:R-:W-:-:S05]  /*d630*/  FADD R140, R28, R140 ;  /* 0x0000008c1c8c7221 */ /* 0x000fca0000000000 */
[----:B------:R0:W-:Y:S04]  /*d640*/  STL [R1+0x268], R140 ;  /* 0x0002688c01007387 */ /* 0x0001e80000100800 */
[----:B0-----:R-:W4:Y:S01]  /*d650*/  LDL.LU R140, [R1+0x4a0] ;  /* 0x0004a000018c7983 */ /* 0x001f220000300800 */
[----:B------:R-:W-:-:S03]  /*d660*/  FADD R141, R29, R141 ;  /* 0x0000008d1d8d7221 */ /* 0x000fc60000000000 */
[----:B------:R-:W4:Y:S04]  /*d670*/  LDL.LU R28, [R1+0x2c4] ;  /* 0x0002c400011c7983 */ /* 0x000f280000300800 */
        /* <DEDUP_REMOVED lines=20> */
[----:B------:R0:W-:Y:S01]  /*d7c0*/  STL [R1+0x280], R146 ;  /* 0x0002809201007387 */ /* 0x0001e20000100800 */
[----:B-----5:R-:W-:-:S03]  /*d7d0*/  FADD R147, R35, R147 ;  /* 0x0000009323937221 */ /* 0x020fc60000000000 */
[----:B0-----:R-:W5:Y:S04]  /*d7e0*/  LDL.LU R146, [R1+0x488] ;  /* 0x0004880001927983 */ /* 0x001f680000300800 */
[----:B------:R-:W5:Y:S04]  /*d7f0*/  LDL.LU R34, [R1+0x2ac] ;  /* 0x0002ac0001227983 */ /* 0x000f680000300800 */
[----:B------:R0:W-:Y:S01]  /*d800*/  STL [R1+0x284], R147 ;  /* 0x0002849301007387 */ /* 0x0001e20000100800 */
[----:B------:R-:W-:-:S03]  /*d810*/  FADD R148, R36, R148 ;  /* 0x0000009424947221 */ /* 0x000fc60000000000 */
[----:B0-----:R-:W5:Y:S04]  /*d820*/  LDL.LU R147, [R1+0x484] ;  /* 0x0004840001937983 */ /* 0x001f680000300800 */
[----:B------:R-:W5:Y:S01]  /*d830*/  LDL.LU R35, [R1+0x2a8] ;  /* 0x0002a80001237983 */ /* 0x000f620000300800 */
[----:B------:R-:W-:-:S03]  /*d840*/  FADD R149, R37, R149 ;  /* 0x0000009525957221 */ /* 0x000fc60000000000 */
[----:B------:R0:W-:Y:S01]  /*d850*/  STL [R1+0x288], R148 ;  /* 0x0002889401007387 */ /* 0x0001e20000100800 */
[----:B------:R-:W-:Y:S01]  /*d860*/  FADD R150, R38, R150 ;  /* 0x0000009626967221 */ /* 0x000fe20000000000 */
[----:B------:R-:W-:Y:S02]  /*d870*/  FADD R151, R39, R151 ;  /* 0x0000009727977221 */ /* 0x000fe40000000000 */
[----:B0-----:R-:W5:Y:S04]  /*d880*/  LDL.LU R148, [R1+0x480] ;  /* 0x0004800001947983 */ /* 0x001f680000300800 */
[----:B------:R-:W5:Y:S04]  /*d890*/  LDL.LU R36, [R1+0x2a4] ;  /* 0x0002a40001247983 */ /* 0x000f680000300800 */
[----:B------:R0:W-:Y:S04]  /*d8a0*/  STL [R1+0x28c], R149 ;  /* 0x00028c9501007387 */ /* 0x0001e80000100800 */
[----:B0-----:R-:W5:Y:S04]  /*d8b0*/  LDL.LU R149, [R1+0x47c] ;  /* 0x00047c0001957983 */ /* 0x001f680000300800 */
[----:B------:R-:W5:Y:S04]  /*d8c0*/  LDL.LU R37, [R1+0x2a0] ;  /* 0x0002a00001257983 */ /* 0x000f680000300800 */
[----:B------:R0:W-:Y:S04]  /*d8d0*/  STL [R1+0x290], R150 ;  /* 0x0002909601007387 */ /* 0x0001e80000100800 */
[----:B0-----:R-:W5:Y:S04]  /*d8e0*/  LDL.LU R150, [R1+0x478] ;  /* 0x0004780001967983 */ /* 0x001f680000300800 */
[----:B------:R-:W5:Y:S04]  /*d8f0*/  LDL.LU R38, [R1+0x29c] ;  /* 0x00029c0001267983 */ /* 0x000f680000300800 */
[----:B------:R0:W-:Y:S04]  /*d900*/  STL [R1+0x294], R151 ;  /* 0x0002949701007387 */ /* 0x0001e80000100800 */
[----:B0-----:R-:W5:Y:S04]  /*d910*/  LDL.LU R151, [R1+0x474] ;  /* 0x0004740001977983 */ /* 0x001f680000300800 */
[----:B------:R-:W5:Y:S01]  /*d920*/  LDL.LU R39, [R1+0x298] ;  /* 0x0002980001277983 */ /* 0x000f620000300800 */
[----:B--2---:R-:W-:Y:S01]  /*d930*/  FADD R27, R52, R27 ;  /* 0x0000001b341b7221 */ /* 0x004fe20000000000 */
[----:B---3--:R-:W-:Y:S01]  /*d940*/  FADD R26, R53, R26 ;  /* 0x0000001a351a7221 */ /* 0x008fe20000000000 */
[----:B----4-:R-:W-:Y:S01]  /*d950*/  FADD R25, R54, R25 ;  /* 0x0000001936197221 */ /* 0x010fe20000000000 */
[----:B------:R-:W-:Y:S01]  /*d960*/  FADD R24, R55, R24 ;  /* 0x0000001837187221 */ /* 0x000fe20000000000 */
        /* <DEDUP_REMOVED lines=9> */
[----:B-----5:R-:W-:Y:S01]  /*da00*/  FADD R34, R45, R34 ;  /* 0x000000222d227221 */ /* 0x020fe20000000000 */
[----:B------:R-:W-:Y:S01]  /*da10*/  FADD R35, R44, R35 ;  /* 0x000000232c237221 */ /* 0x000fe20000000000 */
[----:B------:R-:W-:Y:S01]  /*da20*/  FADD R36, R43, R36 ;  /* 0x000000242b247221 */ /* 0x000fe20000000000 */
[----:B------:R-:W-:Y:S01]  /*da30*/  FADD R37, R42, R37 ;  /* 0x000000252a257221 */ /* 0x000fe20000000000 */
[----:B------:R-:W-:Y:S01]  /*da40*/  FADD R38, R41, R38 ;  /* 0x0000002629267221 */ /* 0x000fe20000000000 */
[----:B------:R-:W-:-:S05]  /*da50*/  FADD R39, R40, R39 ;  /* 0x0000002728277221 */ /* 0x000fca0000000000 */
[----:B------:R0:W-:Y:S04]  /*da60*/  STL [R1+0x298], R39 ;  /* 0x0002982701007387 */ /* 0x0001e80000100800 */
        /* <DEDUP_REMOVED lines=15> */
[----:B------:R-:W5:Y:S04]  /*db60*/  LDL.LU R51, [R1+0x2e4] ;  /* 0x0002e40001337983 */ /* 0x000f680000300800 */
[----:B------:R5:W-:Y:S04]  /*db70*/  STL [R1+0x2d8], R0 ;  /* 0x0002d80001007387 */ /* 0x000be80000100800 */
[----:B------:R-:W5:Y:S04]  /*db80*/  LDL.LU R50, [R1+0x2e8] ;  /* 0x0002e80001327983 */ /* 0x000f680000300800 */
[----:B------:R5:W-:Y:S04]  /*db90*/  STL [R1+0x2dc], R2 ;  /* 0x0002dc0201007387 */ /* 0x000be80000100800 */
[----:B------:R-:W5:Y:S04]  /*dba0*/  LDL.LU R49, [R1+0x2ec] ;  /* 0x0002ec0001317983 */ /* 0x000f680000300800 */
[----:B------:R5:W-:Y:S04]  /*dbb0*/  STL [R1+0x2e0], R3 ;  /* 0x0002e00301007387 */ /* 0x000be80000100800 */
[----:B------:R-:W5:Y:S04]  /*dbc0*/  LDL.LU R48, [R1+0x2f0] ;  /* 0x0002f00001307983 */ /* 0x000f680000300800 */
        /* <DEDUP_REMOVED lines=8> */
[----:B0-----:R-:W5:Y:S04]  /*dc50*/  LDL.LU R39, [R1+0x314] ;  /* 0x0003140001277983 */ /* 0x001f680000300800 */
[----:B-1----:R-:W5:Y:S04]  /*dc60*/  LDL.LU R38, [R1+0x318] ;  /* 0x0003180001267983 */ /* 0x002f680000300800 */
[----:B--2---:R-:W2:Y:S04]  /*dc70*/  LDL.LU R37, [R1+0x31c] ;  /* 0x00031c0001257983 */ /* 0x004ea80000300800 */
[----:B---3--:R-:W3:Y:S04]  /*dc80*/  LDL.LU R36, [R1+0x320] ;  /* 0x0003200001247983 */ /* 0x008ee80000300800 */
[----:B----4-:R-:W4:Y:S04]  /*dc90*/  LDL.LU R35, [R1+0x324] ;  /* 0x0003240001237983 */ /* 0x010f280000300800 */
[----:B-----5:R-:W5:Y:S04]  /*dca0*/  LDL.LU R34, [R1+0x328] ;  /* 0x0003280001227983 */ /* 0x020f680000300800 */
        /* <DEDUP_REMOVED lines=12> */
[----:B------:R-:W5:Y:S01]  /*dd70*/  LDL.LU R3, [R1+0x35c] ;  /* 0x00035c0001037983 */ /* 0x000f620000300800 */
[----:B------:R-:W-:Y:S01]  /*dd80*/  FADD R51, R59, R51 ;  /* 0x000000333b337221 */ /* 0x000fe20000000000 */
[----:B------:R-:W-:-:S04]  /*dd90*/  FADD R50, R60, R50 ;  /* 0x000000323c327221 */ /* 0x000fc80000000000 */
        /* <DEDUP_REMOVED lines=25> */
[----:B--2---:R-:W-:-:S03]  /*df30*/  FADD R37, R73, R37 ;  /* 0x0000002549257221 */ /* 0x004fc60000000000 */
[----:B------:R2:W-:Y:S01]  /*df40*/  STL [R1+0x318], R38 ;  /* 0x0003182601007387 */ /* 0x0005e20000100800 */
[----:B---3--:R-:W-:-:S03]  /*df50*/  FADD R36, R74, R36 ;  /* 0x000000244a247221 */ /* 0x008fc60000000000 */
[----:B------:R3:W-:Y:S01]  /*df60*/  STL [R1+0x31c], R37 ;  /* 0x00031c2501007387 */ /* 0x0007e20000100800 */
[----:B----4-:R-:W-:-:S03]  /*df70*/  FADD R35, R75, R35 ;  /* 0x000000234b237221 */ /* 0x010fc60000000000 */
[----:B------:R4:W-:Y:S01]  /*df80*/  STL [R1+0x320], R36 ;  /* 0x0003202401007387 */ /* 0x0009e20000100800 */
[----:B-----5:R-:W-:-:S03]  /*df90*/  FADD R34, R76, R34 ;  /* 0x000000224c227221 */ /* 0x020fc60000000000 */
        /* <DEDUP_REMOVED lines=24> */
[----:B0-----:R-:W5:Y:S01]  /*e120*/  LDL.LU R51, [R1+0x360] ;  /* 0x0003600001337983 */ /* 0x001f620000300800 */
[----:B------:R-:W-:-:S03]  /*e130*/  FADD R3, R89, R3 ;  /* 0x0000000359037221 */ /* 0x000fc60000000000 */
[----:B------:R0:W-:Y:S04]  /*e140*/  STL [R1+0x354], R0 ;  /* 0x0003540001007387 */ /* 0x0001e80000100800 */
[----:B-1----:R-:W5:Y:S04]  /*e150*/  LDL.LU R50, [R1+0x364] ;  /* 0x0003640001327983 */ /* 0x002f680000300800 */
        /* <DEDUP_REMOVED lines=181> */
[----:B------:R-:W-:Y:S01]  /*ecb0*/  FADD R2, R150, R2 ;  /* 0x0000000296027221 */ /* 0x000fe20000000000 */
[----:B------:R-:W-:-:S05]  /*ecc0*/  FADD R3, R3, R151 ;  /* 0x0000009703037221 */ /* 0x000fca0000000000 */
[----:B------:R0:W-:Y:S04]  /*ecd0*/  STL [R1+0x454], R3 ;  /* 0x0004540301007387 */ /* 0x0001e80000100800 */
[----:B------:R0:W-:Y:S04]  /*ece0*/  STL [R1+0x44c], R0 ;  /* 0x00044c0001007387 */ /* 0x0001e80000100800 */
[----:B------:R0:W-:Y:S02]  /*ecf0*/  STL [R1+0x450], R2 ;  /* 0x0004500201007387 */ /* 0x0001e40000100800 */
.L_x_33:
[----:B0-----:R-:W0:Y:S02]  /*ed00*/  LDC R0, c[0x0][0x28c] ;  /* 0x0000a300ff007b82 */ /* 0x001e240000000800 */
[----:B0-----:R-:W-:-:S13]  /*ed10*/  ISETP.GE.AND P1, PT, R0, 0x1, PT ;  /* 0x000000010000780c */ /* 0x001fda0003f26270 */
[----:B------:R-:W-:Y:S05]  /*ed20*/  @!P1 BRA `(.L_x_34) ;  /* 0x0000000000609947 */ /* 0x000fea0003800000 */
[----:B------:R-:W-:-:S06]  /*ed30*/  UISETP.NE.AND UP0, UPT, UR24, 0x3, UPT ;  /* 0x000000031800788c */ /* 0x000fcc000bf05270 */
[----:B------:R-:W-:-:S13]  /*ed40*/  PLOP3.LUT P1, PT, PT, PT, UP0, 0x80, 0x0 ;  /* 0x000000000000781c */ /* 0x000fda0003f2f008 */
[----:B------:R-:W-:Y:S05]  /*ed50*/  @!P1 BRA `(.L_x_35) ;  /* 0x0000000000049947 */ /* 0x000fea0003800000 */
[----:B------:R-:W-:Y:S01]  /*ed60*/  BPT.TRAP 0x1 ;  /* 0x000000040000795c */ /* 0x000fe20000300000 */
.L_x_35:
[----:B------:R-:W-:Y:S04]  /*ed70*/  BSSY B0, `(.L_x_36) ;  /* 0x000000f000007945 */ /* 0x000fe80003800000 */
[----:B------:R-:W-:Y:S05]  /*ed80*/  @!P0 BRA `(.L_x_37) ;  /* 0x0000000000348947 */ /* 0x000fea0003800000 */
[----:B------:R-:W4:Y:S01]  /*ed90*/  LDL R2, [R1+0x458] ;  /* 0x0004580001027983 */ /* 0x000f220000100800 */
[----:B------:R-:W-:-:S04]  /*eda0*/  UISETP.LT.AND UP0, UPT, UR9, 0x1, UPT ;  /* 0x000000010900788c */ /* 0x000fc8000bf01270 */
[----:B------:R-:W-:-:S04]  /*edb0*/  USEL UR8, UR9, 0x1, UP0 ;  /* 0x0000000109087887 */ /* 0x000fc80008000000 */
[----:B------:R-:W-:-:S04]  /*edc0*/  UIADD3 UR8, UR5, UR9, -UR8 ;  /* 0x0000000905087290 */ /* 0x000fc8000fffe808 */
[----:B------:R-:W-:-:S04]  /*edd0*/  USHF.R.U32.HI UR6, URZ, 0x1, UR8 ;  /* 0x000000013f067899 */ /* 0x000fc80008011608 */
[----:B------:R-:W-:-:S04]  /*ede0*/  UIMAD.WIDE.U32 UR6, UR6, -0x6db6db6d, URZ ;  /* 0x92492493060678a5 */ /* 0x000fc8000f8e003f */
[----:B------:R-:W-:-:S04]  /*edf0*/  USHF.R.U32.HI UR6, URZ, 0x2, UR7 ;  /* 0x000000023f067899 */ /* 0x000fc80008011607 */
[----:B------:R-:W-:-:S04]  /*ee00*/  UIMAD UR8, UR6, -0xe, UR8 ;  /* 0xfffffff2060878a4 */ /* 0x000fc8000f8e0208 */
[----:B------:R-:W-:-:S04]  /*ee10*/  ULEA UR8, UR8, UR11, 0x3 ;  /* 0x0000000b08087291 */ /* 0x000fc8000f8e183f */
[----:B------:R-:W-:-:S06]  /*ee20*/  UIADD3 UR8, UR8, 0x70, URZ ;  /* 0x0000007008087890 */ /* 0x000fcc000fffe03f */
[----:B------:R-:W-:-:S05]  /*ee30*/  IMAD.U32 R0, RZ, RZ, UR8 ;  /* 0x00000008ff007e24 */ /* 0x000fca000f8e00ff */
[----:B----4-:R-:W-:-:S04]  /*ee40*/  PRMT R0, R2, 0x654, R0 ;  /* 0x0000065402007816 */ /* 0x010fc80000000000 */
[----:B------:R0:W-:Y:S03]  /*ee50*/  SYNCS.ARRIVE.TRANS64.RED.A1T0 RZ, [R0+URZ], RZ ;  /* 0x000000ff00ff79a7 */ /* 0x0001e6000810043f */
.L_x_37:
[----:B------:R-:W-:Y:S05]  /*ee60*/  BSYNC B0 ;  /* 0x0000000000007941 */ /* 0x000fea0003800000 */
.L_x_36:
[----:B------:R-:W-:-:S06]  /*ee70*/  UISETP.GT.U32.AND UP0, UPT, UR13, 0x1, UPT ;  /* 0x000000010d00788c */ /* 0x000fcc000bf04070 */
[----:B------:R-:W-:-:S13]  /*ee80*/  PLOP3.LUT P1, PT, PT, PT, UP0, 0x80, 0x0 ;  /* 0x000000000000781c */ /* 0x000fda0003f2f008 */
[----:B------:R-:W-:Y:S05]  /*ee90*/  @P1 BRA `(.L_x_34) ;  /* 0x0000000000041947 */ /* 0x000fea0003800000 */
[----:B------:R-:W-:Y:S01]  /*eea0*/  BPT.TRAP 0x1 ;  /* 0x000000040000795c */ /* 0x000fe20000300000 */
.L_x_34:
[----:B------:R-:W4:Y:S01]  /*eeb0*/  LDL.LU R26, [R1+0x468] ;  /* 0x00046800011a7983 */ /* 0x000f220000300800 */
[----:B------:R-:W5:Y:S01]  /*eec0*/  LDC R3, c[0x0][0x288] ;  /* 0x0000a200ff037b82 */ /* 0x000f620000000800 */
[----:B------:R-:W0:Y:S01]  /*eed0*/  S2R R25, SR_TID.X ;  /* 0x0000000000197919 */ /* 0x000e220000002100 */
[----:B------:R-:W-:Y:S02]  /*eee0*/  UIADD3 UR11, UR9, UR5, URZ ;  /* 0x00000005090b7290 */ /* 0x000fe4000fffe03f */
[----:B------:R-:W-:Y:S01]  /*eef0*/  USHF.R.S32.HI UR12, URZ, 0x1f, UR10 ;  /* 0x0000001f3f0c7899 */ /* 0x000fe2000801140a */
[----:B------:R-:W2:Y:S01]  /*ef00*/  LDL.LU R24, [R1+0x464] ;  /* 0x0004640001187983 */ /* 0x000ea20000300800 */
[----:B------:R-:W-:Y:S01]  /*ef10*/  UISETP.GT.U32.AND UP0, UPT, UR11, 0xd, UPT ;  /* 0x0000000d0b00788c */ /* 0x000fe2000bf04070 */
[----:B------:R-:W-:Y:S01]  /*ef20*/  IMAD.MOV.U32 R39, RZ, RZ, -0x1 ;  /* 0xffffffffff277424 */ /* 0x000fe200078e00ff */
[----:B------:R-:W-:Y:S01]  /*ef30*/  ULDC UR6, c[0x0][0x284] ;  /* 0x0000a10000067ab9 */ /* 0x000fe20000000800 */
[----:B------:R-:W-:Y:S01]  /*ef40*/  ULDC.64 UR14, c[0x0][0x5d0] ;  /* 0x00017400000e7ab9 */ /* 0x000fe20000000a00 */
[----:B------:R-:W-:-:S02]  /*ef50*/  UISETP.LT.U32.AND UP0, UPT, UR9, 0xe, UP0 ;  /* 0x0000000e0900788c */ /* 0x000fc40008701070 */
[----:B------:R-:W-:Y:S02]  /*ef60*/  UIMAD UR5, UR12, UR14, URZ ;  /* 0x0000000e0c0572a4 */ /* 0x000fe4000f8e023f */
[----:B------:R-:W-:Y:S02]  /*ef70*/  UISETP.GE.U32.AND UP1, UPT, UR9, 0xe, UPT ;  /* 0x0000000e0900788c */ /* 0x000fe4000bf26070 */
[----:B------:R-:W-:Y:S02]  /*ef80*/  UIMAD UR8, UR10, UR15, UR5 ;  /* 0x0000000f0a0872a4 */ /* 0x000fe4000f8e0205 */
[----:B------:R-:W-:-:S04]  /*ef90*/  USEL UR5, URZ, 0x1, !UP0 ;  /* 0x000000013f057887 */ /* 0x000fc8000c000000 */
[----:B------:R-:W-:Y:S01]  /*efa0*/  ULOP3.LUT UR4, UR4, UR5, URZ, 0x3c, !UPT ;  /* 0x0000000504047292 */ /* 0x000fe2000f8e3c3f */
[C---:B0-----:R-:W-:Y:S01]  /*efb0*/  LOP3.LUT R2, R25.reuse, 0x3, RZ, 0xc0, !PT ;  /* 0x0000000319027812 */ /* 0x041fe200078ec0ff */
[----:B------:R-:W-:Y:S01]  /*efc0*/  IMAD.SHL.U32 R30, R25, 0x2, RZ ;  /* 0x00000002191e7824 */ /* 0x000fe200078e00ff */
[----:B------:R-:W-:-:S03]  /*efd0*/  SHF.R.U32.HI R32, RZ, 0x7, R25 ;  /* 0x00000007ff207819 */ /* 0x000fc60000011619 */
[----:B-----5:R-:W-:Y:S01]  /*efe0*/  IMAD R2, R2, -0x2, R3 ;  /* 0xfffffffe02027824 */ /* 0x020fe200078e0203 */
[----:B------:R-:W-:Y:S02]  /*eff0*/  LOP3.LUT R32, R32, 0x1, RZ, 0xc0, !PT ;  /* 0x0000000120207812 */ /* 0x000fe400078ec0ff */
[----:B------:R-:W-:-:S03]  /*f000*/  LOP3.LUT R30, R30, 0x6, RZ, 0xc0, !PT ;  /* 0x000000061e1e7812 */ /* 0x000fc600078ec0ff */
[----:B------:R-:W-:Y:S02]  /*f010*/  IMAD.SHL.U32 R33, R32, 0x40, RZ ;  /* 0x0000004020217824 */ /* 0x000fe400078e00ff */
[----:B----4-:R-:W-:-:S04]  /*f020*/  IMAD.WIDE R36, R26, 0x100, RZ ;  /* 0x000001001a247825 */ /* 0x010fc800078e02ff */
[----:B--2---:R-:W-:Y:S01]  /*f030*/  IMAD.SHL.U32 R0, R24, 0x100, RZ ;  /* 0x0000010018007824 */ /* 0x004fe200078e00ff */
[----:B------:R-:W-:Y:S01]  /*f040*/  PRMT R30, R30, 0x6540, R24 ;  /* 0x000065401e1e7816 */ /* 0x000fe20000000018 */
[----:B------:R-:W-:-:S03]  /*f050*/  IMAD.U32 R24, RZ, RZ, UR14 ;  /* 0x0000000eff187e24 */ /* 0x000fc6000f8e00ff */
[----:B------:R-:W-:Y:S01]  /*f060*/  ISETP.GE.AND P1, PT, R0, R3, PT ;  /* 0x000000030000720c */ /* 0x000fe20003f26270 */
[----:B------:R-:W-:Y:S01]  /*f070*/  IMAD.IADD R0, R2, 0x1, -R0 ;  /* 0x0000000102007824 */ /* 0x000fe200078e0a00 */
[----:B------:R-:W-:Y:S02]  /*f080*/  SHF.R.U32.HI R2, RZ, 0x2, R25 ;  /* 0x00000002ff027819 */ /* 0x000fe40000011619 */
[----:B------:R-:W-:Y:S02]  /*f090*/  LOP3.LUT R3, R25, 0x60, RZ, 0xc0, !PT ;  /* 0x0000006019037812 */ /* 0x000fe400078ec0ff */
[----:B------:R-:W-:Y:S02]  /*f0a0*/  LOP3.LUT R2, R2, 0x7, RZ, 0xc0, !PT ;  /* 0x0000000702027812 */ /* 0x000fe400078ec0ff */
[----:B------:R-:W-:Y:S02]  /*f0b0*/  SHF.R.U32.HI R3, RZ, 0x1, R3 ;  /* 0x00000001ff037819 */ /* 0x000fe40000011603 */
[----:B------:R-:W-:-:S02]  /*f0c0*/  LOP3.LUT R33, R33, 0x40, R2, 0xe2, !PT ;  /* 0x0000004021217812 */ /* 0x000fc400078ee202 */
[----:B------:R-:W-:Y:S02]  /*f0d0*/  IADD3 R2, RZ, -R3, -R2 ;  /* 0x80000003ff027210 */ /* 0x000fe40007ffe802 */
[----:B------:R-:W-:Y:S02]  /*f0e0*/  SHF.R.S32.HI R31, RZ, 0x1f, R30 ;  /* 0x0000001fff1f7819 */ /* 0x000fe4000001141e */
[----:B------:R-:W-:Y:S01]  /*f0f0*/  LOP3.LUT R33, R36, R33, R3, 0xfe, !PT ;  /* 0x0000002124217212 */ /* 0x000fe200078efe03 */
[----:B------:R-:W-:Y:S02]  /*f100*/  IMAD R32, R32, -0x40, R2 ;  /* 0xffffffc020207824 */ /* 0x000fe400078e0202 */
[----:B------:R-:W-:Y:S02]  /*f110*/  IMAD.SHL.U32 R2, R26, 0x100, RZ ;  /* 0x000001001a027824 */ /* 0x000fe400078e00ff */
[----:B------:R-:W-:-:S03]  /*f120*/  IMAD.WIDE.U32 R24, R24, UR10, R30 ;  /* 0x0000000a18187c25 */ /* 0x000fc6000f8e001e */
[C---:B------:R-:W-:Y:S01]  /*f130*/  IADD3 R32, -R2.reuse, UR6, R32 ;  /* 0x0000000602207c10 */ /* 0x040fe2000fffe120 */
[----:B------:R-:W-:Y:S01]  /*f140*/  VIADD R25, R25, UR8 ;  /* 0x0000000819197c36 */ /* 0x000fe20008000000 */
[----:B------:R-:W-:Y:S01]  /*f150*/  ISETP.GE.OR P1, PT, R2, UR6, P1 ;  /* 0x0000000602007c0c */ /* 0x000fe20008f26670 */
[----:B------:R-:W-:-:S04]  /*f160*/  USHF.R.U32.HI UR6, URZ, 0x1, UR11 ;  /* 0x000000013f067899 */ /* 0x000fc8000801160b */
[----:B------:R-:W-:-:S04]  /*f170*/  UIMAD.WIDE.U32 UR6, UR6, -0x6db6db6d, URZ ;  /* 0x92492493060678a5 */ /* 0x000fc8000f8e003f */
[----:B------:R-:W-:-:S04]  /*f180*/  USHF.R.U32.HI UR6, URZ, 0x2, UR7 ;  /* 0x000000023f067899 */ /* 0x000fc80008011607 */
[----:B------:R-:W-:Y:S02]  /*f190*/  UIMAD UR5, UR6, -0xe, UR11 ;  /* 0xfffffff2060578a4 */ /* 0x000fe4000f8e020b */
[----:B------:R-:W-:Y:S01]  /*f1a0*/  @UP1 ULOP3.LUT UR4, UR4, 0x1, UR6, 0x78, !UPT ;  /* 0x0000000104041892 */ /* 0x000fe2000f8e7806 */
[----:B------:R-:W-:Y:S11]  /*f1b0*/  @P1 BRA `(.L_x_38) ;  /* 0x0000012400bc1947 */ /* 0x000ff60003800000 */
[----:B------:R-:W0:Y:S01]  /*f1c0*/  LDC.64 R26, c[0x0][0x5c8] ;  /* 0x00017200ff1a7b82 */ /* 0x000e220000000a00 */
[----:B------:R-:W-:Y:S01]  /*f1d0*/  ULDC.64 UR6, c[0x0][0x5c0] ;  /* 0x0001700000067ab9 */ /* 0x000fe20000000a00 */
[----:B------:R-:W-:Y:S01]  /*f1e0*/  BSSY B0, `(.L_x_38) ;  /* 0x000126c000007945 */ /* 0x000fe20003800000 */
[-C--:B0-----:R-:W-:Y:S01]  /*f1f0*/  IMAD R2, R37, R26.reuse, RZ ;  /* 0x0000001a25027224 */ /* 0x081fe200078e02ff */
[----:B------:R-:W-:Y:S01]  /*f200*/  SHF.L.U64.HI R34, R26, 0x3, R27 ;  /* 0x000000031a227819 */ /* 0x000fe2000001021b */
[----:B------:R-:W-:-:S04]  /*f210*/  IMAD.WIDE.U32 R24, R33, R26, R24 ;  /* 0x0000001a21187225 */ /* 0x000fc800078e0018 */
[----:B------:R-:W-:Y:S01]  /*f220*/  IMAD R2, R33, R27, R2 ;  /* 0x0000001b21027224 */ /* 0x000fe200078e0202 */
[C---:B------:R-:W-:Y:S01]  /*f230*/  LEA R28, P2, R26.reuse, R24, 0x7 ;  /* 0x000000181a1c7211 */ /* 0x040fe200078438ff */
[----:B------:R-:W-:Y:S02]  /*f240*/  IMAD.SHL.U32 R35, R26, 0x8, RZ ;  /* 0x000000081a237824 */ /* 0x000fe400078e00ff */
[----:B------:R-:W-:Y:S01]  /*f250*/  IMAD.IADD R25, R25, 0x1, R2 ;  /* 0x0000000119197824 */ /* 0x000fe200078e0202 */
[C---:B------:R-:W-:Y:S02]  /*f260*/  IADD3 R2, P1, R24.reuse, UR6, RZ ;  /* 0x0000000618027c10 */ /* 0x040fe4000ff3e0ff */
[----:B------:R-:W-:Y:S02]  /*f270*/  IADD3 R24, P5, P6, R24, UR6, R35 ;  /* 0x0000000618187c10 */ /* 0x000fe4000febe023 */
[----:B------:R-:W-:Y:S02]  /*f280*/  LEA.HI.X R29, R26, R25, R27, 0x7, P2 ;  /* 0x000000191a1d7211 */ /* 0x000fe400010f3c1b */
[----:B------:R-:W-:-:S02]  /*f290*/  IADD3.X R3, R25, UR7, RZ, P1, !PT ;  /* 0x0000000719037c10 */ /* 0x000fc40008ffe4ff */
[--C-:B------:R-:W-:Y:S02]  /*f2a0*/  IADD3.X R25, R25, UR7, R34.reuse, P5, P6 ;  /* 0x0000000719197c10 */ /* 0x100fe4000afec422 */
[----:B------:R-:W-:Y:S02]  /*f2b0*/  FSETP.NEU.AND P5, PT, RZ, UR23, PT ;  /* 0x00000017ff007c0b */ /* 0x000fe4000bfad000 */
[C---:B------:R-:W-:Y:S02]  /*f2c0*/  IADD3 R26, P2, P3, R28.reuse, UR6, R35 ;  /* 0x000000061c1a7c10 */ /* 0x040fe4000fb5e023 */
[----:B------:R-:W-:Y:S02]  /*f2d0*/  IADD3 R28, P1, R28, UR6, RZ ;  /* 0x000000061c1c7c10 */ /* 0x000fe4000ff3e0ff */
[C---:B------:R-:W-:Y:S02]  /*f2e0*/  IADD3.X R27, R29.reuse, UR7, R34, P2, P3 ;  /* 0x000000071d1b7c10 */ /* 0x040fe400097e6422 */
[----:B------:R-:W-:-:S05]  /*f2f0*/  IADD3.X R29, R29, UR7, RZ, P1, !PT ;  /* 0x000000071d1d7c10 */ /* 0x000fca0008ffe4ff */
[----:B------:R-:W-:Y:S05]  /*f300*/  @!P5 BRA `(.L_x_39) ;  /* 0x000000d800fcd947 */ /* 0x000fea0003800000 */
[----:B------:R-:W-:Y:S01]  /*f310*/  ULDC.64 UR6, c[0x0][0x5b8] ;  /* 0x00016e0000067ab9 */ /* 0x000fe20000000a00 */
[----:B------:R-:W-:Y:S01]  /*f320*/  BSSY B1, `(.L_x_40) ;  /* 0x0000013000017945 */ /* 0x000fe20003800000 */
[----:B------:R-:W-:Y:S01]  /*f330*/  IMAD.U32 R34, RZ, RZ, UR6 ;  /* 0x00000006ff227e24 */ /* 0x000fe2000f8e00ff */
[----:B------:R-:W-:-:S03]  /*f340*/  UIMAD UR6, UR12, UR6, URZ ;  /* 0x000000060c0672a4 */ /* 0x000fc6000f8e023f */
[----:B------:R-:W-:Y:S01]  /*f350*/  IMAD.WIDE.U32 R30, R34, UR10, R30 ;  /* 0x0000000a221e7c25 */ /* 0x000fe2000f8e001e */
[----:B------:R-:W-:-:S03]  /*f360*/  UIMAD UR6, UR10, UR7, UR6 ;  /* 0x000000070a0672a4 */ /* 0x000fc6000f8e0206 */
[----:B------:R-:W-:Y:S01]  /*f370*/  IMAD.MOV.U32 R34, RZ, RZ, R30 ;  /* 0x000000ffff227224 */ /* 0x000fe200078e001e */
[----:B------:R-:W-:Y:S02]  /*f380*/  ULDC.64 UR10, c[0x0][0x5a8] ;  /* 0x00016a00000a7ab9 */ /* 0x000fe40000000a00 */
[----:B------:R-:W-:Y:S01]  /*f390*/  VIADD R35, R31, UR6 ;  /* 0x000000061f237c36 */ /* 0x000fe20008000000 */
[----:B------:R-:W-:Y:S02]  /*f3a0*/  ULDC.64 UR6, c[0x0][0x5b0] ;  /* 0x00016c0000067ab9 */ /* 0x000fe40000000a00 */
[----:B------:R-:W-:Y:S02]  /*f3b0*/  IMAD R38, R37, UR6, RZ ;  /* 0x0000000625267c24 */ /* 0x000fe4000f8e02ff */
[----:B------:R-:W-:-:S04]  /*f3c0*/  IMAD.WIDE.U32 R30, R33, UR6, R34 ;  /* 0x00000006211e7c25 */ /* 0x000fc8000f8e0022 */
[----:B------:R-:W-:Y:S01]  /*f3d0*/  IMAD R38, R33, UR7, R38 ;  /* 0x0000000721267c24 */ /* 0x000fe2000f8e0226 */
[----:B------:R-:W-:-:S04]  /*f3e0*/  IADD3 R30, P1, R30, UR10, RZ ;  /* 0x0000000a1e1e7c10 */ /* 0x000fc8000ff3e0ff */
[--C-:B------:R-:W-:Y:S02]  /*f3f0*/  IADD3.X R31, R31, UR11, R38.reuse, P1, !PT ;  /* 0x0000000b1f1f7c10 */ /* 0x100fe40008ffe426 */
[----:B------:R-:W-:Y:S02]  /*f400*/  ISETP.GE.AND P1, PT, R32, 0x1, PT ;  /* 0x000000012000780c */ /* 0x000fe40003f26270 */
[----:B------:R-:W-:Y:S02]  /*f410*/  PRMT R38, RZ, 0x7610, R38 ;  /* 0x00007610ff267816 */ /* 0x000fe40000000026 */
[----:B------:R-:W-:-:S13]  /*f420*/  ISETP.LT.OR P2, PT, R0, 0x1, !P1 ;  /* 0x000000010000780c */ /* 0x000fda0004f41670 */
[----:B------:R-:W-:Y:S05]  /*f430*/  @P2 BRA `(.L_x_41) ;  /* 0x0000000000042947 */ /* 0x000fea0003800000 */
[----:B------:R0:W5:Y:S02]  /*f440*/  LDG.E.U8 R38, desc[UR20][R30.64] ;  /* 0x000000141e267981 */ /* 0x000164000c1e1100 */
.L_x_41:
[----:B------:R-:W-:Y:S05]  /*f450*/  BSYNC B1 ;  /* 0x0000000000017941 */ /* 0x000fea0003800000 */
.L_x_40:
[----:B-----5:R-:W-:Y:S01]  /*f460*/  LOP3.LUT R38, R38, 0xff, RZ, 0xc0, !PT ;  /* 0x000000ff26267812 */ /* 0x020fe200078ec0ff */
[----:B------:R-:W-:Y:S03]  /*f470*/  BSSY B1, `(.L_x_42) ;  /* 0x000000b000017945 */ /* 0x000fe60003800000 */
[----:B------:R-:W-:-:S05]  /*f480*/  F2FP.F16.E5M2.UNPACK_B R38, R38 ;  /* 0x00000026ff26723e */ /* 0x000fca00020004ff */
[----:B------:R-:W-:-:S05]  /*f490*/  HADD2.F32 R38, -RZ, R38.H0_H0 ;  /* 0x20000026ff267230 */ /* 0x000fca0000004100 */
[----:B------:R-:W-:-:S04]  /*f4a0*/  FMUL R38, R38, UR23 ;  /* 0x0000001726267c20 */ /* 0x000fc80008400000 */
[----:B------:R-:W-:-:S05]  /*f4b0*/  FFMA R4, R4, UR22, R38 ;  /* 0x0000001604047c23 */ /* 0x000fca0008000026 */
[----:B------:R-:W-:-:S05]  /*f4c0*/  F2FP.SATFINITE.E5M2.F32.PACK_AB_MERGE_C R4, RZ, R4, RZ ;  /* 0x00000004ff04723e */ /* 0x000fca00048060ff */
[----:B------:R2:W-:Y:S01]  /*f4d0*/  @!P2 STG.E.U8 desc[UR20][R2.64], R4 ;  /* 0x000000040200a986 */ /* 0x0005e2000c101114 */
[----:B------:R-:W-:Y:S02]  /*f4e0*/  ISETP.LT.OR P2, PT, R0, 0x2, !P1 ;  /* 0x000000020000780c */ /* 0x000fe40004f41670 */
[----:B--2---:R-:W-:-:S11]  /*f4f0*/  PRMT R4, RZ, 0x7610, R4 ;  /* 0x00007610ff047816 */ /* 0x004fd60000000004 */
[----:B------:R-:W-:Y:S05]  /*f500*/  @P2 BRA `(.L_x_43) ;  /* 0x0000000000042947 */ /* 0x000fea0003800000 */
[----:B------:R2:W5:Y:S02]  /*f510*/  LDG.E.U8 R4, desc[UR20][R30.64+0x1] ;  /* 0x000001141e047981 */ /* 0x000564000c1e1100 */
.L_x_43:
[----:B------:R-:W-:Y:S05]  /*f520*/  BSYNC B1 ;  /* 0x0000000000017941 */ /* 0x000fea0003800000 */
.L_x_42:
        /* <DEDUP_REMOVED lines=8> */
[----:B------:R-:W-:-:S05]  /*f5b0*/  IADD3 R4, P2, R33, 0x8, RZ ;  /* 0x0000000821047810 */ /* 0x000fca0007f5e0ff */
[----:B----4-:R-:W-:-:S04]  /*f5c0*/  IMAD.X R5, RZ, RZ, R37, P2 ;  /* 0x000000ffff057224 */ /* 0x010fc800010e0625 */
[----:B------:R-:W-:-:S04]  /*f5d0*/  IMAD R5, R5, UR6, RZ ;  /* 0x0000000605057c24 */ /* 0x000fc8000f8e02ff */
[C---:B------:R-:W-:Y:S02]  /*f5e0*/  IMAD R38, R4.reuse, UR7, R5 ;  /* 0x0000000704267c24 */ /* 0x040fe4000f8e0205 */
[----:B------:R-:W-:-:S03]  /*f5f0*/  IMAD.WIDE.U32 R4, R4, UR6, R34 ;  /* 0x0000000604047c25 */ /* 0x000fc6000f8e0022 */
[----:B------:R-:W-:-:S04]  /*f600*/  IADD3 R4, P2, R4, UR10, RZ ;  /* 0x0000000a04047c10 */ /* 0x000fc8000ff5e0ff */
[--C-:B------:R-:W-:Y:S02]  /*f610*/  IADD3.X R5, R5, UR11, R38.reuse, P2, !PT ;  /* 0x0000000b05057c10 */ /* 0x100fe400097fe426 */
[----:B------:R-:W-:Y:S02]  /*f620*/  ISETP.GE.AND P2, PT, R32, 0x9, PT ;  /* 0x000000092000780c */ /* 0x000fe40003f46270 */
[----:B------:R-:W-:Y:S02]  /*f630*/  PRMT R38, RZ, 0x7610, R38 ;  /* 0x00007610ff267816 */ /* 0x000fe40000000026 */
[----:B------:R-:W-:-:S13]  /*f640*/  ISETP.LT.OR P3, PT, R0, 0x1, !P2 ;  /* 0x000000010000780c */ /* 0x000fda0005761670 */
[----:B------:R-:W-:Y:S05]  /*f650*/  @P3 BRA `(.L_x_45) ;  /* 0x0000000000043947 */ /* 0x000fea0003800000 */
[----:B------:R4:W5:Y:S02]  /*f660*/  LDG.E.U8 R38, desc[UR20][R4.64] ;  /* 0x0000001404267981 */ /* 0x000964000c1e1100 */
.L_x_45:
[----:B------:R-:W-:Y:S05]  /*f670*/  BSYNC B1 ;  /* 0x0000000000017941 */ /* 0x000fea0003800000 */
.L_x_44:
        /* <DEDUP_REMOVED lines=9> */
[----:B0-----:R-:W-:-:S11]  /*f710*/  PRMT R6, RZ, 0x7610, R6 ;  /* 0x00007610ff067816 */ /* 0x001fd60000000006 */
[----:B------:R-:W-:Y:S05]  /*f720*/  @P3 BRA `(.L_x_47) ;  /* 0x0000000000043947 */ /* 0x000fea0003800000 */
[----:B------:R0:W5:Y:S02]  /*f730*/  LDG.E.U8 R6, desc[UR20][R4.64+0x1] ;  /* 0x0000011404067981 */ /* 0x000164000c1e1100 */
.L_x_47:
[----:B------:R-:W-:Y:S05]  /*f740*/  BSYNC B1 ;  /* 0x0000000000017941 */ /* 0x000fea0003800000 */
.L_x_46:
[----:B-----5:R-:W-:Y:S01]  /*f750*/  LOP3.LUT R6, R6, 0xff, RZ, 0xc0, !PT ;  /* 0x000000ff06067812 */ /* 0x020fe200078ec0ff */
[----:B------:R-:W-:Y:S01]  /*f760*/  BSSY B1, `(.L_x_48) ;  /* 0x000000b000017945 */ /* 0x000fe20003800000 */
[----:B------:R-:W-:Y:S02]  /*f770*/  ISETP.LT.OR P5, PT, R0, 0x9, !P1 ;  /* 0x000000090000780c */ /* 0x000fe40004fa1670 */
[----:B------:R-:W-:-:S05]  /*f780*/  F2FP.F16.E5M2.UNPACK_B R6, R6 ;  /* 0x00000006ff06723e */ /* 0x000fca00020004ff */
[----:B------:R-:W-:-:S05]  /*f790*/  HADD2.F32 R6, -RZ, R6.H0_H0 ;  /* 0x20000006ff067230 */ /* 0x000fca0000004100 */
[----:B------:R-:W-:-:S04]  /*f7a0*/  FMUL R6, R6, UR23 ;  /* 0x0000001706067c20 */ /* 0x000fc80008400000 */
[--C-:B------:R-:W-:Y:S01]  /*f7b0*/  FFMA R7, R7, UR22, R6.reuse ;  /* 0x0000001607077c23 */ /* 0x100fe20008000006 */
[----:B------:R-:W-:-:S04]  /*f7c0*/  PRMT R6, RZ, 0x7610, R6 ;  /* 0x00007610ff067816 */ /* 0x000fc80000000006 */
[----:B------:R-:W-:-:S05]  /*f7d0*/  F2FP.SATFINITE.E5M2.F32.PACK_AB_MERGE_C R7, RZ, R7, RZ ;  /* 0x00000007ff07723e */ /* 0x000fca00048060ff */
[----:B------:R0:W-:Y:S01]  /*f7e0*/  @!P3 STG.E.U8 desc[UR20][R24.64+0x1], R7 ;  /* 0x000001071800b986 */ /* 0x0001e2000c101114 */
[----:B------:R-:W-:Y:S05]  /*f7f0*/  @P5 BRA `(.L_x_49) ;  /* 0x0000000000045947 */ /* 0x000fea0003800000 */
[----:B------:R0:W5:Y:S02]  /*f800*/  LDG.E.U8 R6, desc[UR20][R30.64+0x8] ;  /* 0x000008141e067981 */ /* 0x000164000c1e1100 */
.L_x_49:
[----:B------:R-:W-:Y:S05]  /*f810*/  BSYNC B1 ;  /* 0x0000000000017941 */ /* 0x000fea0003800000 */
.L_x_48:
        /* <DEDUP_REMOVED lines=12> */
.L_x_51:
[----:B------:R-:W-:Y:S05]  /*f8e0*/  BSYNC B1 ;  /* 0x0000000000017941 */ /* 0x000fea0003800000 */
.L_x_50:
        /* <DEDUP_REMOVED lines=12> */
.L_x_53:
[----:B------:R-:W-:Y:S05]  /*f9b0*/  BSYNC B1 ;  /* 0x0000000000017941 */ /* 0x000fea0003800000 */
.L_x_52:
        /* <DEDUP_REMOVED lines=12> */
.L_x_55:
[----:B------:R-:W-:Y:S05]  /*fa80*/  BSYNC B1 ;  /* 0x0000000000017941 */ /* 0x000fea0003800000 */
.L_x_54:
        /* <DEDUP_REMOVED lines=12> */
.L_x_57:
[----:B------:R-:W-:Y:S05]  /*fb50*/  BSYNC B1 ;  /* 0x0000000000017941 */ /* 0x000fea0003800000 */
.L_x_56:
        /* <DEDUP_REMOVED lines=12> */
.L_x_59:
[----:B------:R-:W-:Y:S05]  /*fc20*/  BSYNC B1 ;  /* 0x0000000000017941 */ /* 0x000fea0003800000 */
.L_x_58:
        /* <DEDUP_REMOVED lines=12> */
.L_x_61:
[----:B------:R-:W-:Y:S05]  /*fcf0*/  BSYNC B1 ;  /* 0x0000000000017941 */ /* 0x000fea0003800000 */
.L_x_60:
        /* <DEDUP_REMOVED lines=12> */
.L_x_63:
[----:B------:R-:W-:Y:S05]  /*fdc0*/  BSYNC B1 ;  /* 0x0000000000017941 */ /* 0x000fea0003800000 */
.L_x_62:
        /* <DEDUP_REMOVED lines=12> */
.L_x_65:
[----:B------:R-:W-:Y:S05]  /*fe90*/  BSYNC B1 ;  /* 0x0000000000017941 */ /* 0x000fea0003800000 */
.L_x_64:
        /* <DEDUP_REMOVED lines=12> */
.L_x_67:
[----:B------:R-:W-:Y:S05]  /*ff60*/  BSYNC B1 ;  /* 0x0000000000017941 */ /* 0x000fea0003800000 */
.L_x_66:
        /* <DEDUP_REMOVED lines=12> */
.L_x_69:
[----:B------:R-:W-:Y:S05]  /*10030*/  BSYNC B1 ;  /* 0x0000000000017941 */ /* 0x000fea0003800000 */
.L_x_68:
        /* <DEDUP_REMOVED lines=12> */
.L_x_71:
[----:B------:R-:W-:Y:S05]  /*10100*/  BSYNC B1 ;  /* 0x0000000000017941 */ /* 0x000fea0003800000 */
.L_x_70:
        /* <DEDUP_REMOVED lines=12> */
.L_x_73:
[----:B------:R-:W-:Y:S05]  /*101d0*/  BSYNC B1 ;  /* 0x0000000000017941 */ /* 0x000fea0003800000 */
.L_x_72:
        /* <DEDUP_REMOVED lines=12> */
.L_x_75:
[----:B------:R-:W-:Y:S05]  /*102a0*/  BSYNC B1 ;  /* 0x0000000000017941 */ /* 0x000fea0003800000 */
.L_x_74:
        /* <DEDUP_REMOVED lines=12> */
.L_x_77:
[----:B------:R-:W-:Y:S05]  /*10370*/  BSYNC B1 ;  /* 0x0000000000017941 */ /* 0x000fea0003800000 */
.L_x_76:
        /* <DEDUP_REMOVED lines=12> */
.L_x_79:
[----:B------:R-:W-:Y:S05]  /*10440*/  BSYNC B1 ;  /* 0x0000000000017941 */ /* 0x000fea0003800000 */
.L_x_78:
        /* <DEDUP_REMOVED lines=12> */
.L_x_81:
[----:B------:R-:W-:Y:S05]  /*10510*/  BSYNC B1 ;  /* 0x0000000000017941 */ /* 0x000fea0003800000 */
.L_x_80:
        /* <DEDUP_REMOVED lines=12> */
.L_x_83:
[----:B------:R-:W-:Y:S05]  /*105e0*/  BSYNC B1 ;  /* 0x0000000000017941 */ /* 0x000fea0003800000 */
.L_x_82:
        /* <DEDUP_REMOVED lines=12> */
.L_x_85:
[----:B------:R-:W-:Y:S05]  /*106b0*/  BSYNC B1 ;  /* 0x0000000000017941 */ /* 0x000fea0003800000 */
.L_x_84:
        /* <DEDUP_REMOVED lines=12> */
.L_x_87:
[----:B------:R-:W-:Y:S05]  /*10780*/  BSYNC B1 ;  /* 0x0000000000017941 */ /* 0x000fea0003800000 */
.L_x_86:
        /* <DEDUP_REMOVED lines=12> */
.L_x_89:
[----:B------:R-:W-:Y:S05]  /*10850*/  BSYNC B1 ;  /* 0x0000000000017941 */ /* 0x000fea0003800000 */
.L_x_88:
        /* <DEDUP_REMOVED lines=12> */
.L_x_91:
[----:B------:R-:W-:Y:S05]  /*10920*/  BSYNC B1 ;  /* 0x0000000000017941 */ /* 0x000fea0003800000 */
.L_x_90:
        /* <DEDUP_REMOVED lines=12> */
.L_x_93:
[----:B------:R-:W-:Y:S05]  /*109f0*/  BSYNC B1 ;  /* 0x0000000000017941 */ /* 0x000fea0003800000 */
.L_x_92:
        /* <DEDUP_REMOVED lines=12> */
.L_x_95:
[----:B------:R-:W-:Y:S05]  /*10ac0*/  BSYNC B1 ;  /* 0x0000000000017941 */ /* 0x000fea0003800000 */
.L_x_94:
        /* <DEDUP_REMOVED lines=12> */
.L_x_97:
[----:B------:R-:W-:Y:S05]  /*10b90*/  BSYNC B1 ;  /* 0x0000000000017941 */ /* 0x000fea0003800000 */
.L_x_96:
        /* <DEDUP_REMOVED lines=12> */
.L_x_99:
[----:B------:R-:W-:Y:S05]  /*10c60*/  BSYNC B1 ;  /* 0x0000000000017941 */ /* 0x000fea0003800000 */
.L_x_98:
        /* <DEDUP_REMOVED lines=12> */
.L_x_101:
[----:B------:R-:W-:Y:S05]  /*10d30*/  BSYNC B1 ;  /* 0x0000000000017941 */ /* 0x000fea0003800000 */
.L_x_100:
        /* <DEDUP_REMOVED lines=12> */
.L_x_103:
[----:B------:R-:W-:Y:S05]  /*10e00*/  BSYNC B1 ;  /* 0x0000000000017941 */ /* 0x000fea0003800000 */
.L_x_102:
        /* <DEDUP_REMOVED lines=12> */
.L_x_105:
[----:B------:R-:W-:Y:S05]  /*10ed0*/  BSYNC B1 ;  /* 0x0000000000017941 */ /* 0x000fea0003800000 */
.L_x_104:
        /* <DEDUP_REMOVED lines=12> */
.L_x_107:
[----:B------:R-:W-:Y:S05]  /*10fa0*/  BSYNC B1 ;  /* 0x0000000000017941 */ /* 0x000fea0003800000 */
.L_x_106:
        /* <DEDUP_REMOVED lines=12> */
.L_x_109:
[----:B------:R-:W-:Y:S05]  /*11070*/  BSYNC B1 ;  /* 0x0000000000017941 */ /* 0x000fea0003800000 */
.L_x_108:
        /* <DEDUP_REMOVED lines=12> */
.L_x_111:
[----:B------:R-:W-:Y:S05]  /*11140*/  BSYNC B1 ;  /* 0x0000000000017941 */ /* 0x000fea0003800000 */
.L_x_110:
        /* <DEDUP_REMOVED lines=12> */
.L_x_113:
[----:B------:R-:W-:Y:S05]  /*11210*/  BSYNC B1 ;  /* 0x0000000000017941 */ /* 0x000fea0003800000 */
.L_x_112:
        /* <DEDUP_REMOVED lines=12> */
.L_x_115:
[----:B------:R-:W-:Y:S05]  /*112e0*/  BSYNC B1 ;  /* 0x0000000000017941 */ /* 0x000fea0003800000 */
.L_x_114:
        /* <DEDUP_REMOVED lines=12> */
.L_x_117:
[----:B------:R-:W-:Y:S05]  /*113b0*/  BSYNC B1 ;  /* 0x0000000000017941 */ /* 0x000fea0003800000 */
.L_x_116:
        /* <DEDUP_REMOVED lines=12> */
.L_x_119:
[----:B------:R-:W-:Y:S05]  /*11480*/  BSYNC B1 ;  /* 0x0000000000017941 */ /* 0x000fea0003800000 */
.L_x_118:
        /* <DEDUP_REMOVED lines=12> */
.L_x_121:
[----:B------:R-:W-:Y:S05]  /*11550*/  BSYNC B1 ;  /* 0x0000000000017941 */ /* 0x000fea0003800000 */
.L_x_120:
        /* <DEDUP_REMOVED lines=12> */
.L_x_123:
[----:B------:R-:W-:Y:S05]  /*11620*/  BSYNC B1 ;  /* 0x0000000000017941 */ /* 0x000fea0003800000 */
.L_x_122:
[----:B-----5:R-:W-:Y:S01]  /*11630*/  LOP3.LUT R6, R6, 0xff, RZ, 0xc0, !PT ;  /* 0x000000ff06067812 */ /* 0x020fe200078ec0ff */
[----:B------:R-:W-:Y:S01]  /*11640*/  BSSY B1, `(.L_x_124) ;  /* 0x000000b000017945 */ /* 0x000fe20003800000 */
[----:B------:R-:W-:Y:S02]  /*11650*/  ISETP.LT.OR P5, PT, R0, 0x51, !P2 ;  /* 0x000000510000780c */ /* 0x000fe400057a1670 */
[----:B------:R-:W-:-:S05]  /*11660*/  F2FP.F16.E5M2.UNPACK_B R6, R6 ;  /* 0x00000006ff06723e */ /* 0x000fca00020004ff */
[----:B------:R-:W-:-:S05]  /*11670*/  HADD2.F32 R6, -RZ, R6.H0_H0 ;  /* 0x20000006ff067230 */ /* 0x000fca0000004100 */
[----:B------:R-:W-:-:S04]  /*11680*/  FMUL R6, R6, UR23 ;  /* 0x0000001706067c20 */ /* 0x000fc80008400000 */
[----:B------:R-:W-:-:S05]  /*11690*/  FFMA R6, R173, UR22, R6 ;  /* 0x00000016ad067c23 */ /* 0x000fca0008000006 */
[----:B0-----:R-:W-:Y:S02]  /*116a0*/  F2FP.SATFINITE.E5M2.F32.PACK_AB_MERGE_C R7, RZ, R6, RZ ;  /* 0x00000006ff07723e */ /* 0x001fe400048060ff */
[----:B------:R-:W-:-:S03]  /*116b0*/  PRMT R6, RZ, 0x7610, R6 ;  /* 0x00007610ff067816 */ /* 0x000fc60000000006 */
[----:B------:R0:W-:Y:S01]  /*116c0*/  @!P3 STG.E.U8 desc[UR20][R2.64+0x51], R7 ;  /* 0x000051070200b986 */ /* 0x0001e2000c101114 */
[----:B------:R-:W-:Y:S05]  /*116d0*/  @P5 BRA `(.L_x_125) ;  /* 0x0000000000045947 */ /* 0x000fea0003800000 */
[----:B------:R0:W5:Y:S02]  /*116e0*/  LDG.E.U8 R6, desc[UR20][R4.64+0x50] ;  /* 0x0000501404067981 */ /* 0x000164000c1e1100 */
.L_x_125:
[----:B------:R-:W-:Y:S05]  /*116f0*/  BSYNC B1 ;  /* 0x0000000000017941 */ /* 0x000fea0003800000 */
.L_x_124:
        /* <DEDUP_REMOVED lines=12> */
.L_x_127:
[----:B------:R-:W-:Y:S05]  /*117c0*/  BSYNC B1 ;  /* 0x0000000000017941 */ /* 0x000fea0003800000 */
.L_x_126:
        /* <DEDUP_REMOVED lines=12> */
.L_x_129:
[----:B------:R-:W-:Y:S05]  /*11890*/  BSYNC B1 ;  /* 0x0000000000017941 */ /* 0x000fea0003800000 */
.L_x_128:
[----:B-----5:R-:W-:Y:S01]  /*118a0*/  LOP3.LUT R6, R6, 0xff, RZ, 0xc0, !PT ;  /* 0x000000ff06067812 */ /* 0x020fe200078ec0ff */
[----:B------:R-:W-:Y:S01]  /*118b0*/  BSSY B1, `(.L_x_130) ;  /* 0x000000b000017945 */ /* 0x000fe20003800000 */
[----:B------:R-:W-:Y:S02]  /*118c0*/  ISETP.LT.OR P3, PT, R0, 0x5a, !P1 ;  /* 0x0000005a0000780c */ /* 0x000fe40004f61670 */
[----:B------:R-:W-:-:S05]  /*118d0*/  F2FP.F16.E5M2.UNPACK_B R6, R6 ;  /* 0x00000006ff06723e */ /* 0x000fca00020004ff */
[----:B------:R-:W-:-:S05]  /*118e0*/  HADD2.F32 R6, -RZ, R6.H0_H0 ;  /* 0x20000006ff067230 */ /* 0x000fca0000004100 */
[----:B0-----:R-:W-:Y:S01]  /*118f0*/  FMUL R7, R6, UR23 ;  /* 0x0000001706077c20 */ /* 0x001fe20008400000 */
[----:B------:R-:W-:-:S03]  /*11900*/  PRMT R6, RZ, 0x7610, R6 ;  /* 0x00007610ff067816 */ /* 0x000fc60000000006 */
[----:B------:R-:W-:-:S05]  /*11910*/  FFMA R7, R176, UR22, R7 ;  /* 0x00000016b0077c23 */ /* 0x000fca0008000007 */
[----:B------:R-:W-:-:S05]  /*11920*/  F2FP.SATFINITE.E5M2.F32.PACK_AB_MERGE_C R7, RZ, R7, RZ ;  /* 0x00000007ff07723e */ /* 0x000fca00048060ff */
[----:B------:R0:W-:Y:S01]  /*11930*/  @!P5 STG.E.U8 desc[UR20][R2.64+0x58], R7 ;  /* 0x000058070200d986 */ /* 0x0001e2000c101114 */
[----:B------:R-:W-:Y:S05]  /*11940*/  @P3 BRA `(.L_x_131) ;  /* 0x0000000000043947 */ /* 0x000fea0003800000 */
[----:B------:R0:W5:Y:S02]  /*11950*/  LDG.E.U8 R6, desc[UR20][R30.64+0x59] ;  /* 0x000059141e067981 */ /* 0x000164000c1e1100 */
.L_x_131:
[----:B------:R-:W-:Y:S05]  /*11960*/  BSYNC B1 ;  /* 0x0000000000017941 */ /* 0x000fea0003800000 */
.L_x_130:
        /* <DEDUP_REMOVED lines=12> */
.L_x_133:
[----:B------:R-:W-:Y:S05]  /*11a30*/  BSYNC B1 ;  /* 0x0000000000017941 */ /* 0x000fea0003800000 */
.L_x_132:
        /* <DEDUP_REMOVED lines=12> */
.L_x_135:
[----:B------:R-:W-:Y:S05]  /*11b00*/  BSYNC B1 ;  /* 0x0000000000017941 */ /* 0x000fea0003800000 */
.L_x_134:
        /* <DEDUP_REMOVED lines=12> */
.L_x_137:
[----:B------:R-:W-:Y:S05]  /*11bd0*/  BSYNC B1 ;  /* 0x0000000000017941 */ /* 0x000fea0003800000 */
.L_x_136:
        /* <DEDUP_REMOVED lines=12> */
.L_x_139:
[----:B------:R-:W-:Y:S05]  /*11ca0*/  BSYNC B1 ;  /* 0x0000000000017941 */ /* 0x000fea0003800000 */
.L_x_138:
        /* <DEDUP_REMOVED lines=12> */
.L_x_141:
[----:B------:R-:W-:Y:S05]  /*11d70*/  BSYNC B1 ;  /* 0x0000000000017941 */ /* 0x000fea0003800000 */
.L_x_140:
        /* <DEDUP_REMOVED lines=12> */
.L_x_143:
[----:B------:R-:W-:Y:S05]  /*11e40*/  BSYNC B1 ;  /* 0x0000000000017941 */ /* 0x000fea0003800000 */
.L_x_142:
        /* <DEDUP_REMOVED lines=12> */
.L_x_145:
[----:B------:R-:W-:Y:S05]  /*11f10*/  BSYNC B1 ;  /* 0x0000000000017941 */ /* 0x000fea0003800000 */
.L_x_144:
        /* <DEDUP_REMOVED lines=12> */
.L_x_147:
[----:B------:R-:W-:Y:S05]  /*11fe0*/  BSYNC B1 ;  /* 0x0000000000017941 */ /* 0x000fea0003800000 */
.L_x_146:
        /* <DEDUP_REMOVED lines=12> */
.L_x_149:
[----:B------:R-:W-:Y:S05]  /*120b0*/  BSYNC B1 ;  /* 0x0000000000017941 */ /* 0x000fea0003800000 */
.L_x_148:
        /* <DEDUP_REMOVED lines=12> */
.L_x_151:
[----:B------:R-:W-:Y:S05]  /*12180*/  BSYNC B1 ;  /* 0x0000000000017941 */ /* 0x000fea0003800000 */
.L_x_150:
        /* <DEDUP_REMOVED lines=12> */
.L_x_153:
[----:B------:R-:W-:Y:S05]  /*12250*/  BSYNC B1 ;  /* 0x0000000000017941 */ /* 0x000fea0003800000 */
.L_x_152:
        /* <DEDUP_REMOVED lines=12> */
.L_x_155:
[----:B------:R-:W-:Y:S05]  /*12320*/  BSYNC B1 ;  /* 0x0000000000017941 */ /* 0x000fea0003800000 */
.L_x_154:
        /* <DEDUP_REMOVED lines=12> */
.L_x_157:
[----:B------:R-:W-:Y:S05]  /*123f0*/  BSYNC B1 ;  /* 0x0000000000017941 */ /* 0x000fea0003800000 */
.L_x_156:
        /* <DEDUP_REMOVED lines=12> */
.L_x_159:
[----:B------:R-:W-:Y:S05]  /*124c0*/  BSYNC B1 ;  /* 0x0000000000017941 */ /* 0x000fea0003800000 */
.L_x_158:
        /* <DEDUP_REMOVED lines=12> */
.L_x_161:
[----:B------:R-:W-:Y:S05]  /*12590*/  BSYNC B1 ;  /* 0x0000000000017941 */ /* 0x000fea0003800000 */
.L_x_160:
        /* <DEDUP_REMOVED lines=12> */
.L_x_163:
[----:B------:R-:W-:Y:S05]  /*12660*/  BSYNC B1 ;  /* 0x0000000000017941 */ /* 0x000fea0003800000 */
.L_x_162:
        /* <DEDUP_REMOVED lines=12> */
.L_x_165:
[----:B------:R-:W-:Y:S05]  /*12730*/  BSYNC B1 ;  /* 0x0000000000017941 */ /* 0x000fea0003800000 */
.L_x_164:
        /* <DEDUP_REMOVED lines=12> */
.L_x_167:
[----:B------:R-:W-:Y:S05]  /*12800*/  BSYNC B1 ;  /* 0x0000000000017941 */ /* 0x000fea0003800000 */
.L_x_166:
        /* <DEDUP_REMOVED lines=12> */
.L_x_169:
[----:B------:R-:W-:Y:S05]  /*128d0*/  BSYNC B1 ;  /* 0x0000000000017941 */ /* 0x000fea0003800000 */
.L_x_168:
        /* <DEDUP_REMOVED lines=12> */
.L_x_171:
[----:B------:R-:W-:Y:S05]  /*129a0*/  BSYNC B1 ;  /* 0x0000000000017941 */ /* 0x000fea0003800000 */
.L_x_170:
        /* <DEDUP_REMOVED lines=12> */
.L_x_173:
[----:B------:R-:W-:Y:S05]  /*12a70*/  BSYNC B1 ;  /* 0x0000000000017941 */ /* 0x000fea0003800000 */
.L_x_172:
        /* <DEDUP_REMOVED lines=12> */
.L_x_175:
[----:B------:R-:W-:Y:S05]  /*12b40*/  BSYNC B1 ;  /* 0x0000000000017941 */ /* 0x000fea0003800000 */
.L_x_174:
        /* <DEDUP_REMOVED lines=12> */
.L_x_177:
[----:B------:R-:W-:Y:S05]  /*12c10*/  BSYNC B1 ;  /* 0x0000000000017941 */ /* 0x000fea0003800000 */
.L_x_176:
        /* <DEDUP_REMOVED lines=12> */
.L_x_179:
[----:B------:R-:W-:Y:S05]  /*12ce0*/  BSYNC B1 ;  /* 0x0000000000017941 */ /* 0x000fea0003800000 */
.L_x_178:
        /* <DEDUP_REMOVED lines=12> */
.L_x_181:
[----:B------:R-:W-:Y:S05]  /*12db0*/  BSYNC B1 ;  /* 0x0000000000017941 */ /* 0x000fea0003800000 */
.L_x_180:
        /* <DEDUP_REMOVED lines=12> */
.L_x_183:
[----:B------:R-:W-:Y:S05]  /*12e80*/  BSYNC B1 ;  /* 0x0000000000017941 */ /* 0x000fea0003800000 */
.L_x_182:
        /* <DEDUP_REMOVED lines=12> */
.L_x_185:
[----:B------:R-:W-:Y:S05]  /*12f50*/  BSYNC B1 ;  /* 0x0000000000017941 */ /* 0x000fea0003800000 */
.L_x_184:
        /* <DEDUP_REMOVED lines=12> */
.L_x_187:
[----:B------:R-:W-:Y:S05]  /*13020*/  BSYNC B1 ;  /* 0x0000000000017941 */ /* 0x000fea0003800000 */
.L_x_186:
        /* <DEDUP_REMOVED lines=12> */
.L_x_189:
[----:B------:R-:W-:Y:S05]  /*130f0*/  BSYNC B1 ;  /* 0x0000000000017941 */ /* 0x000fea0003800000 */
.L_x_188:
        /* <DEDUP_REMOVED lines=12> */
.L_x_191:
[----:B------:R-:W-:Y:S05]  /*131c0*/  BSYNC B1 ;  /* 0x0000000000017941 */ /* 0x000fea0003800000 */
.L_x_190:
        /* <DEDUP_REMOVED lines=12> */
.L_x_193:
[----:B------:R-:W-:Y:S05]  /*13290*/  BSYNC B1 ;  /* 0x0000000000017941 */ /* 0x000fea0003800000 */
.L_x_192:
        /* <DEDUP_REMOVED lines=12> */
.L_x_195:
[----:B------:R-:W-:Y:S05]  /*13360*/  BSYNC B1 ;  /* 0x0000000000017941 */ /* 0x000fea0003800000 */
.L_x_194:
        /* <DEDUP_REMOVED lines=12> */
.L_x_197:
[----:B------:R-:W-:Y:S05]  /*13430*/  BSYNC B1 ;  /* 0x0000000000017941 */ /* 0x000fea0003800000 */
.L_x_196:
        /* <DEDUP_REMOVED lines=12> */
.L_x_199:
[----:B------:R-:W-:Y:S05]  /*13500*/  BSYNC B1 ;  /* 0x0000000000017941 */ /* 0x000fea0003800000 */
.L_x_198:
        /* <DEDUP_REMOVED lines=12> */
.L_x_201:
[----:B------:R-:W-:Y:S05]  /*135d0*/  BSYNC B1 ;  /* 0x0000000000017941 */ /* 0x000fea0003800000 */
.L_x_200:
        /* <DEDUP_REMOVED lines=12> */
.L_x_203:
[----:B------:R-:W-:Y:S05]  /*136a0*/  BSYNC B1 ;  /* 0x0000000000017941 */ /* 0x000fea0003800000 */
.L_x_202:
        /* <DEDUP_REMOVED lines=12> */
.L_x_205:
[----:B------:R-:W-:Y:S05]  /*13770*/  BSYNC B1 ;  /* 0x0000000000017941 */ /* 0x000fea0003800000 */
.L_x_204:
        /* <DEDUP_REMOVED lines=12> */
.L_x_207:
[----:B------:R-:W-:Y:S05]  /*13840*/  BSYNC B1 ;  /* 0x0000000000017941 */ /* 0x000fea0003800000 */
.L_x_206:
        /* <DEDUP_REMOVED lines=12> */
.L_x_209:
[----:B------:R-:W-:Y:S05]  /*13910*/  BSYNC B1 ;  /* 0x0000000000017941 */ /* 0x000fea0003800000 */
.L_x_208:
        /* <DEDUP_REMOVED lines=12> */
.L_x_211:
[----:B------:R-:W-:Y:S05]  /*139e0*/  BSYNC B1 ;  /* 0x0000000000017941 */ /* 0x000fea0003800000 */
.L_x_210:
        /* <DEDUP_REMOVED lines=12> */
.L_x_213:
[----:B------:R-:W-:Y:S05]  /*13ab0*/  BSYNC B1 ;  /* 0x0000000000017941 */ /* 0x000fea0003800000 */
.L_x_212:
        /* <DEDUP_REMOVED lines=12> */
.L_x_215:
[----:B------:R-:W-:Y:S05]  /*13b80*/  BSYNC B1 ;  /* 0x0000000000017941 */ /* 0x000fea0003800000 */
.L_x_214:
        /* <DEDUP_REMOVED lines=12> */
.L_x_217:
[----:B------:R-:W-:Y:S05]  /*13c50*/  BSYNC B1 ;  /* 0x0000000000017941 */ /* 0x000fea0003800000 */
.L_x_216:
        /* <DEDUP_REMOVED lines=12> */
.L_x_219:
[----:B------:R-:W-:Y:S05]  /*13d20*/  BSYNC B1 ;  /* 0x0000000000017941 */ /* 0x000fea0003800000 */
.L_x_218:
        /* <DEDUP_REMOVED lines=12> */
.L_x_221:
[----:B------:R-:W-:Y:S05]  /*13df0*/  BSYNC B1 ;  /* 0x0000000000017941 */ /* 0x000fea0003800000 */
.L_x_220:
        /* <DEDUP_REMOVED lines=12> */
.L_x_223:
[----:B------:R-:W-:Y:S05]  /*13ec0*/  BSYNC B1 ;  /* 0x0000000000017941 */ /* 0x000fea0003800000 */
.L_x_222:
        /* <DEDUP_REMOVED lines=12> */
.L_x_225:
[----:B------:R-:W-:Y:S05]  /*13f90*/  BSYNC B1 ;  /* 0x0000000000017941 */ /* 0x000fea0003800000 */
.L_x_224:
        /* <DEDUP_REMOVED lines=12> */
.L_x_227:
[----:B------:R-:W-:Y:S05]  /*14060*/  BSYNC B1 ;  /* 0x0000000000017941 */ /* 0x000fea0003800000 */
.L_x_226:
        /* <DEDUP_REMOVED lines=12> */
.L_x_229:
[----:B------:R-:W-:Y:S05]  /*14130*/  BSYNC B1 ;  /* 0x0000000000017941 */ /* 0x000fea0003800000 */
.L_x_228:
        /* <DEDUP_REMOVED lines=12> */
.L_x_231:
[----:B------:R-:W-:Y:S05]  /*14200*/  BSYNC B1 ;  /* 0x0000000000017941 */ /* 0x000fea0003800000 */
.L_x_230:
        /* <DEDUP_REMOVED lines=12> */
.L_x_233:
[----:B------:R-:W-:Y:S05]  /*142d0*/  BSYNC B1 ;  /* 0x0000000000017941 */ /* 0x000fea0003800000 */
.L_x_232:
        /* <DEDUP_REMOVED lines=12> */
.L_x_235:
[----:B------:R-:W-:Y:S05]  /*143a0*/  BSYNC B1 ;  /* 0x0000000000017941 */ /* 0x000fea0003800000 */
.L_x_234:
        /* <DEDUP_REMOVED lines=12> */
.L_x_237:
[----:B------:R-:W-:Y:S05]  /*14470*/  BSYNC B1 ;  /* 0x0000000000017941 */ /* 0x000fea0003800000 */
.L_x_236:
        /* <DEDUP_REMOVED lines=12> */
.L_x_239:
[----:B------:R-:W-:Y:S05]  /*14540*/  BSYNC B1 ;  /* 0x0000000000017941 */ /* 0x000fea0003800000 */
.L_x_238:
        /* <DEDUP_REMOVED lines=12> */
.L_x_241:
[----:B------:R-:W-:Y:S05]  /*14610*/  BSYNC B1 ;  /* 0x0000000000017941 */ /* 0x000fea0003800000 */
.L_x_240:
        /* <DEDUP_REMOVED lines=12> */
.L_x_243:
[----:B------:R-:W-:Y:S05]  /*146e0*/  BSYNC B1 ;  /* 0x0000000000017941 */ /* 0x000fea0003800000 */
.L_x_242:
        /* <DEDUP_REMOVED lines=12> */
.L_x_245:
[----:B------:R-:W-:Y:S05]  /*147b0*/  BSYNC B1 ;  /* 0x0000000000017941 */ /* 0x000fea0003800000 */
.L_x_244:
        /* <DEDUP_REMOVED lines=12> */
.L_x_247:
[----:B------:R-:W-:Y:S05]  /*14880*/  BSYNC B1 ;  /* 0x0000000000017941 */ /* 0x000fea0003800000 */
.L_x_246:
        /* <DEDUP_REMOVED lines=12> */
.L_x_249:
[----:B------:R-:W-:Y:S05]  /*14950*/  BSYNC B1 ;  /* 0x0000000000017941 */ /* 0x000fea0003800000 */
.L_x_248:
        /* <DEDUP_REMOVED lines=12> */
.L_x_251:
[----:B------:R-:W-:Y:S05]  /*14a20*/  BSYNC B1 ;  /* 0x0000000000017941 */ /* 0x000fea0003800000 */
.L_x_250:
        /* <DEDUP_REMOVED lines=12> */
.L_x_253:
[----:B------:R-:W-:Y:S05]  /*14af0*/  BSYNC B1 ;  /* 0x0000000000017941 */ /* 0x000fea0003800000 */
.L_x_252:
[----:B0-----:R-:W2:Y:S01]  /*14b00*/  LDL.LU R7, [R1+0x200] ;  /* 0x0002000001077983 */ /* 0x001ea20000300800 */
[----:B-----5:R-:W-:Y:S01]  /*14b10*/  LOP3.LUT R6, R6, 0xff, RZ, 0xc0, !PT ;  /* 0x000000ff06067812 */ /* 0x020fe200078ec0ff */
[----:B------:R-:W-:Y:S01]  /*14b20*/  BSSY B1, `(.L_x_254) ;  /* 0x000000b000017945 */ /* 0x000fe20003800000 */
[----:B------:R-:W-:Y:S02]  /*14b30*/  ISETP.LT.OR P3, PT, R0, 0xd2, !P2 ;  /* 0x000000d20000780c */ /* 0x000fe40005761670 */
[----:B------:R-:W-:-:S05]  /*14b40*/  F2FP.F16.E5M2.UNPACK_B R6, R6 ;  /* 0x00000006ff06723e */ /* 0x000fca00020004ff */
[----:B------:R-:W-:-:S05]  /*14b50*/  HADD2.F32 R6, -RZ, R6.H0_H0 ;  /* 0x20000006ff067230 */ /* 0x000fca0000004100 */
[----:B------:R-:W-:-:S04]  /*14b60*/  FMUL R6, R6, UR23 ;  /* 0x0000001706067c20 */ /* 0x000fc80008400000 */
[----:B--2---:R-:W-:-:S05]  /*14b70*/  FFMA R6, R7, UR22, R6 ;  /* 0x0000001607067c23 */ /* 0x004fca0008000006 */
[----:B------:R-:W-:Y:S02]  /*14b80*/  F2FP.SATFINITE.E5M2.F32.PACK_AB_MERGE_C R7, RZ, R6, RZ ;  /* 0x00000006ff07723e */ /* 0x000fe400048060ff */
[----:B------:R-:W-:-:S03]  /*14b90*/  PRMT R6, RZ, 0x7610, R6 ;  /* 0x00007610ff067816 */ /* 0x000fc60000000006 */
[----:B------:R0:W-:Y:S01]  /*14ba0*/  @!P5 STG.E.U8 desc[UR20][R24.64+0xd0], R7 ;  /* 0x0000d0071800d986 */ /* 0x0001e2000c101114 */
[----:B------:R-:W-:Y:S05]  /*14bb0*/  @P3 BRA `(.L_x_255) ;  /* 0x0000000000043947 */ /* 0x000fea0003800000 */
[----:B------:R2:W5:Y:S02]  /*14bc0*/  LDG.E.U8 R6, desc[UR20][R4.64+0xd1] ;  /* 0x0000d11404067981 */ /* 0x000564000c1e1100 */
.L_x_255:
[----:B------:R-:W-:Y:S05]  /*14bd0*/  BSYNC B1 ;  /* 0x0000000000017941 */ /* 0x000fea0003800000 */
.L_x_254:
[----:B0-----:R-:W3:Y:S01]  /*14be0*/  LDL.LU R7, [R1+0x204] ;  /* 0x0002040001077983 */ /* 0x001ee20000300800 */
[----:B-----5:R-:W-:Y:S01]  /*14bf0*/  LOP3.LUT R6, R6, 0xff, RZ, 0xc0, !PT ;  /* 0x000000ff06067812 */ /* 0x020fe200078ec0ff */
[----:B------:R-:W-:Y:S01]  /*14c00*/  BSSY B1, `(.L_x_256) ;  /* 0x000000b000017945 */ /* 0x000fe20003800000 */
[----:B------:R-:W-:Y:S02]  /*14c10*/  ISETP.LT.OR P5, PT, R0, 0xd9, !P1 ;  /* 0x000000d90000780c */ /* 0x000fe40004fa1670 */
[----:B------:R-:W-:-:S05]  /*14c20*/  F2FP.F16.E5M2.UNPACK_B R6, R6 ;  /* 0x00000006ff06723e */ /* 0x000fca00020004ff */
[----:B------:R-:W-:-:S05]  /*14c30*/  HADD2.F32 R6, -RZ, R6.H0_H0 ;  /* 0x20000006ff067230 */ /* 0x000fca0000004100 */
[----:B------:R-:W-:-:S04]  /*14c40*/  FMUL R6, R6, UR23 ;  /* 0x0000001706067c20 */ /* 0x000fc80008400000 */
[----:B---3--:R-:W-:-:S05]  /*14c50*/  FFMA R6, R7, UR22, R6 ;  /* 0x0000001607067c23 */ /* 0x008fca0008000006 */
[----:B------:R-:W-:Y:S02]  /*14c60*/  F2FP.SATFINITE.E5M2.F32.PACK_AB_MERGE_C R7, RZ, R6, RZ ;  /* 0x00000006ff07723e */ /* 0x000fe400048060ff */
[----:B------:R-:W-:-:S03]  /*14c70*/  PRMT R6, RZ, 0x7610, R6 ;  /* 0x00007610ff067816 */ /* 0x000fc60000000006 */
[----:B------:R0:W-:Y:S01]  /*14c80*/  @!P3 STG.E.U8 desc[UR20][R24.64+0xd1], R7 ;  /* 0x0000d1071800b986 */ /* 0x0001e2000c101114 */
[----:B------:R-:W-:Y:S05]  /*14c90*/  @P5 BRA `(.L_x_257) ;  /* 0x0000000000045947 */ /* 0x000fea0003800000 */
[----:B------:R3:W5:Y:S02]  /*14ca0*/  LDG.E.U8 R6, desc[UR20][R30.64+0xd8] ;  /* 0x0000d8141e067981 */ /* 0x000764000c1e1100 */
.L_x_257:
[----:B------:R-:W-:Y:S05]  /*14cb0*/  BSYNC B1 ;  /* 0x0000000000017941 */ /* 0x000fea0003800000 */
.L_x_256:
        /* <DEDUP_REMOVED lines=13> */
.L_x_259:
[----:B------:R-:W-:Y:S05]  /*14d90*/  BSYNC B1 ;  /* 0x0000000000017941 */ /* 0x000fea0003800000 */
.L_x_258:
        /* <DEDUP_REMOVED lines=13> */
.L_x_261:
[----:B------:R-:W-:Y:S05]  /*14e70*/  BSYNC B1 ;  /* 0x0000000000017941 */ /* 0x000fea0003800000 */
.L_x_260:
        /* <DEDUP_REMOVED lines=13> */
.L_x_263:
[----:B------:R-:W-:Y:S05]  /*14f50*/  BSYNC B1 ;  /* 0x0000000000017941 */ /* 0x000fea0003800000 */
.L_x_262:
        /* <DEDUP_REMOVED lines=13> */
.L_x_265:
[----:B------:R-:W-:Y:S05]  /*15030*/  BSYNC B1 ;  /* 0x0000000000017941 */ /* 0x000fea0003800000 */
.L_x_264:
        /* <DEDUP_REMOVED lines=13> */
.L_x_267:
[----:B------:R-:W-:Y:S05]  /*15110*/  BSYNC B1 ;  /* 0x0000000000017941 */ /* 0x000fea0003800000 */
.L_x_266:
        /* <DEDUP_REMOVED lines=13> */
.L_x_269:
[----:B------:R-:W-:Y:S05]  /*151f0*/  BSYNC B1 ;  /* 0x0000000000017941 */ /* 0x000fea0003800000 */
.L_x_268:
        /* <DEDUP_REMOVED lines=13> */
.L_x_271:
[----:B------:R-:W-:Y:S05]  /*152d0*/  BSYNC B1 ;  /* 0x0000000000017941 */ /* 0x000fea0003800000 */
.L_x_270:
        /* <DEDUP_REMOVED lines=13> */
.L_x_273:
[----:B------:R-:W-:Y:S05]  /*153b0*/  BSYNC B1 ;  /* 0x0000000000017941 */ /* 0x000fea0003800000 */
.L_x_272:
        /* <DEDUP_REMOVED lines=13> */
.L_x_275:
[----:B------:R-:W-:Y:S05]  /*15490*/  BSYNC B1 ;  /* 0x0000000000017941 */ /* 0x000fea0003800000 */
.L_x_274:
        /* <DEDUP_REMOVED lines=13> */
.L_x_277:
[----:B------:R-:W-:Y:S05]  /*15570*/  BSYNC B1 ;  /* 0x0000000000017941 */ /* 0x000fea0003800000 */
.L_x_276:
        /* <DEDUP_REMOVED lines=13> */
.L_x_279:
[----:B------:R-:W-:Y:S05]  /*15650*/  BSYNC B1 ;  /* 0x0000000000017941 */ /* 0x000fea0003800000 */
.L_x_278:
        /* <DEDUP_REMOVED lines=13> */
.L_x_281:
[----:B------:R-:W-:Y:S05]  /*15730*/  BSYNC B1 ;  /* 0x0000000000017941 */ /* 0x000fea0003800000 */
.L_x_280:
        /* <DEDUP_REMOVED lines=13> */
.L_x_283:
[----:B------:R-:W-:Y:S05]  /*15810*/  BSYNC B1 ;  /* 0x0000000000017941 */ /* 0x000fea0003800000 */
.L_x_282:
        /* <DEDUP_REMOVED lines=13> */
.L_x_285:
[----:B------:R-:W-:Y:S05]  /*158f0*/  BSYNC B1 ;  /* 0x0000000000017941 */ /* 0x000fea0003800000 */
.L_x_284:
        /* <DEDUP_REMOVED lines=13> */
.L_x_287:
[----:B------:R-:W-:Y:S05]  /*159d0*/  BSYNC B1 ;  /* 0x0000000000017941 */ /* 0x000fea0003800000 */
.L_x_286:
        /* <DEDUP_REMOVED lines=13> */
.L_x_289:
[----:B------:R-:W-:Y:S05]  /*15ab0*/  BSYNC B1 ;  /* 0x0000000000017941 */ /* 0x000fea0003800000 */
.L_x_288:
        /* <DEDUP_REMOVED lines=13> */
.L_x_291:
[----:B------:R-:W-:Y:S05]  /*15b90*/  BSYNC B1 ;  /* 0x0000000000017941 */ /* 0x000fea0003800000 */
.L_x_290:
        /* <DEDUP_REMOVED lines=13> */
.L_x_293:
[----:B------:R-:W-:Y:S05]  /*15c70*/  BSYNC B1 ;  /* 0x0000000000017941 */ /* 0x000fea0003800000 */
.L_x_292:
[----:B0-----:R-:W2:Y:S01]  /*15c80*/  LDL.LU R3, [R1+0x250] ;  /* 0x0002500001037983 */ /* 0x001ea20000300800 */
[----:B-----5:R-:W-:Y:S01]  /*15c90*/  LOP3.LUT R6, R6, 0xff, RZ, 0xc0, !PT ;  /* 0x000000ff06067812 */ /* 0x020fe200078ec0ff */
[----:B------:R-:W-:Y:S01]  /*15ca0*/  BSSY B1, `(.L_x_294) ;  /* 0x000000b000017945 */ /* 0x000fe20003800000 */
[----:B------:R-:W-:Y:S02]  /*15cb0*/  ISETP.LT.OR P2, PT, R0, 0xfa, !P2 ;  /* 0x000000fa0000780c */ /* 0x000fe40005741670 */
[----:B------:R-:W-:Y:S02]  /*15cc0*/  F2FP.F16.E5M2.UNPACK_B R6, R6 ;  /* 0x00000006ff06723e */ /* 0x000fe400020004ff */
[----:B------:R-:W-:-:S03]  /*15cd0*/  PRMT R2, RZ, 0x7610, R2 ;  /* 0x00007610ff027816 */ /* 0x000fc60000000002 */
[----:B------:R-:W-:-:S05]  /*15ce0*/  HADD2.F32 R6, -RZ, R6.H0_H0 ;  /* 0x20000006ff067230 */ /* 0x000fca0000004100 */
[----:B------:R-:W-:-:S04]  /*15cf0*/  FMUL R6, R6, UR23 ;  /* 0x0000001706067c20 */ /* 0x000fc80008400000 */
[----:B--2---:R-:W-:-:S05]  /*15d00*/  FFMA R6, R3, UR22, R6 ;  /* 0x0000001603067c23 */ /* 0x004fca0008000006 */
[----:B------:R-:W-:-:S05]  /*15d10*/  F2FP.SATFINITE.E5M2.F32.PACK_AB_MERGE_C R3, RZ, R6, RZ ;  /* 0x00000006ff03723e */ /* 0x000fca00048060ff */
[----:B------:R0:W-:Y:S01]  /*15d20*/  @!P3 STG.E.U8 desc[UR20][R24.64+0xf8], R3 ;  /* 0x0000f8031800b986 */ /* 0x0001e2000c101114 */
[----:B------:R-:W-:Y:S05]  /*15d30*/  @P2 BRA `(.L_x_295) ;  /* 0x0000000000042947 */ /* 0x000fea0003800000 */
[----:B------:R2:W5:Y:S02]  /*15d40*/  LDG.E.U8 R2, desc[UR20][R4.64+0xf9] ;  /* 0x0000f91404027981 */ /* 0x000564000c1e1100 */
.L_x_295:
[----:B------:R-:W-:Y:S05]  /*15d50*/  BSYNC B1 ;  /* 0x0000000000017941 */ /* 0x000fea0003800000 */
.L_x_294:
[----:B------:R-:W2:Y:S01]  /*15d60*/  LDL.LU R7, [R1+0x254] ;  /* 0x0002540001077983 */ /* 0x000ea20000300800 */
[----:B-----5:R-:W-:Y:S01]  /*15d70*/  LOP3.LUT R2, R2, 0xff, RZ, 0xc0, !PT ;  /* 0x000000ff02027812 */ /* 0x020fe200078ec0ff */
[----:B------:R-:W-:Y:S01]  /*15d80*/  BSSY B1, `(.L_x_296) ;  /* 0x0000013000017945 */ /* 0x000fe20003800000 */
[----:B--234-:R-:W-:Y:S02]  /*15d90*/  IADD3 R5, P1, R33, 0x80, RZ ;  /* 0x0000008021057810 */ /* 0x01cfe40007f3e0ff */
[----:B------:R-:W-:-:S03]  /*15da0*/  F2FP.F16.E5M2.UNPACK_B R2, R2 ;  /* 0x00000002ff02723e */ /* 0x000fc600020004ff */
[----:B0-----:R-:W-:Y:S01]  /*15db0*/  IMAD.X R3, RZ, RZ, R37, P1 ;  /* 0x000000ffff037224 */ /* 0x001fe200008e0625 */
[----:B------:R-:W-:Y:S01]  /*15dc0*/  ISETP.GE.AND P1, PT, R32, 0x81, PT ;  /* 0x000000812000780c */ /* 0x000fe20003f26270 */
[----:B------:R-:W-:Y:S02]  /*15dd0*/  HADD2.F32 R2, -RZ, R2.H0_H0 ;  /* 0x20000002ff027230 */ /* 0x000fe40000004100 */
[----:B------:R-:W-:Y:S01]  /*15de0*/  IMAD R6, R3, UR6, RZ ;  /* 0x0000000603067c24 */ /* 0x000fe2000f8e02ff */
[----:B------:R-:W-:Y:S02]  /*15df0*/  ISETP.LT.OR P5, PT, R0, 0x1, !P1 ;  /* 0x000000010000780c */ /* 0x000fe40004fa1670 */
[----:B------:R-:W-:Y:S01]  /*15e00*/  FMUL R4, R2, UR23 ;  /* 0x0000001702047c20 */ /* 0x000fe20008400000 */
[----:B------:R-:W-:-:S04]  /*15e10*/  IMAD.WIDE.U32 R2, R5, UR6, R34 ;  /* 0x0000000605027c25 */ /* 0x000fc8000f8e0022 */
[----:B------:R-:W-:Y:S01]  /*15e20*/  IMAD R5, R5, UR7, R6 ;  /* 0x0000000705057c24 */ /* 0x000fe2000f8e0206 */
[----:B------:R-:W-:-:S04]  /*15e30*/  IADD3 R2, P3, R2, UR10, RZ ;  /* 0x0000000a02027c10 */ /* 0x000fc8000ff7e0ff */
[----:B------:R-:W-:Y:S01]  /*15e40*/  IADD3.X R3, R3, UR11, R5, P3, !PT ;  /* 0x0000000b03037c10 */ /* 0x000fe20009ffe405 */
[----:B------:R-:W-:-:S05]  /*15e50*/  FFMA R4, R7, UR22, R4 ;  /* 0x0000001607047c23 */ /* 0x000fca0008000004 */
[----:B------:R-:W-:Y:S02]  /*15e60*/  F2FP.SATFINITE.E5M2.F32.PACK_AB_MERGE_C R7, RZ, R4, RZ ;  /* 0x00000004ff07723e */ /* 0x000fe400048060ff */
[----:B------:R-:W-:-:S03]  /*15e70*/  PRMT R4, RZ, 0x7610, R4 ;  /* 0x00007610ff047816 */ /* 0x000fc60000000004 */
[----:B------:R0:W-:Y:S01]  /*15e80*/  @!P2 STG.E.U8 desc[UR20][R24.64+0xf9], R7 ;  /* 0x0000f9071800a986 */ /* 0x0001e2000c101114 */
[----:B------:R-:W-:Y:S05]  /*15e90*/  @P5 BRA `(.L_x_297) ;  /* 0x0000000000045947 */ /* 0x000fea0003800000 */
[----:B------:R2:W5:Y:S02]  /*15ea0*/  LDG.E.U8 R4, desc[UR20][R2.64] ;  /* 0x0000001402047981 */ /* 0x000564000c1e1100 */
.L_x_297:
[----:B------:R-:W-:Y:S05]  /*15eb0*/  BSYNC B1 ;  /* 0x0000000000017941 */ /* 0x000fea0003800000 */
.L_x_296:
[----:B------:R-:W3:Y:S01]  /*15ec0*/  LDL.LU R5, [R1+0x258] ;  /* 0x0002580001057983 */ /* 0x000ee20000300800 */
        /* <DEDUP_REMOVED lines=12> */
.L_x_299:
[----:B------:R-:W-:Y:S05]  /*15f90*/  BSYNC B1 ;  /* 0x0000000000017941 */ /* 0x000fea0003800000 */
.L_x_298:
[----:B---3--:R-:W3:Y:S01]  /*15fa0*/  LDL.LU R5, [R1+0x25c] ;  /* 0x00025c0001057983 */ /* 0x008ee20000300800 */
[----:B-----5:R-:W-:Y:S01]  /*15fb0*/  LOP3.LUT R4, R4, 0xff, RZ, 0xc0, !PT ;  /* 0x000000ff04047812 */ /* 0x020fe200078ec0ff */
[----:B------:R-:W-:Y:S01]  /*15fc0*/  BSSY B1, `(.L_x_300) ;  /* 0x0000013000017945 */ /* 0x000fe20003800000 */
[----:B------:R-:W-:Y:S02]  /*15fd0*/  IADD3 R33, P2, R33, 0x88, RZ ;  /* 0x0000008821217810 */ /* 0x000fe40007f5e0ff */
[----:B------:R-:W-:Y:S02]  /*15fe0*/  F2FP.F16.E5M2.UNPACK_B R4, R4 ;  /* 0x00000004ff04723e */ /* 0x000fe400020004ff */
[----:B------:R-:W-:Y:S01]  /*15ff0*/  PRMT R6, RZ, 0x7610, R6 ;  /* 0x00007610ff067816 */ /* 0x000fe20000000006 */
[----:B------:R-:W-:Y:S01]  /*16000*/  IMAD.X R36, RZ, RZ, R37, P2 ;  /* 0x000000ffff247224 */ /* 0x000fe200010e0625 */
[----:B------:R-:W-:Y:S01]  /*16010*/  ISETP.GE.AND P2, PT, R32, 0x89, PT ;  /* 0x000000892000780c */ /* 0x000fe20003f46270 */
[----:B------:R-:W-:-:S02]  /*16020*/  HADD2.F32 R4, -RZ, R4.H0_H0 ;  /* 0x20000004ff047230 */ /* 0x000fc40000004100 */
[----:B------:R-:W-:Y:S01]  /*16030*/  IMAD R36, R36, UR6, RZ ;  /* 0x0000000624247c24 */ /* 0x000fe2000f8e02ff */
[----:B------:R-:W-:Y:S01]  /*16040*/  ISETP.LT.OR P5, PT, R0, 0x1, !P2 ;  /* 0x000000010000780c */ /* 0x000fe200057a1670 */
[----:B------:R-:W-:-:S04]  /*16050*/  IMAD.WIDE.U32 R34, R33, UR6, R34 ;  /* 0x0000000621227c25 */ /* 0x000fc8000f8e0022 */
[----:B------:R-:W-:Y:S01]  /*16060*/  FMUL R4, R4, UR23 ;  /* 0x0000001704047c20 */ /* 0x000fe20008400000 */
[----:B------:R-:W-:-:S03]  /*16070*/  IMAD R33, R33, UR7, R36 ;  /* 0x0000000721217c24 */ /* 0x000fc6000f8e0224 */
[----:B---3--:R-:W-:Y:S01]  /*16080*/  FFMA R5, R5, UR22, R4 ;  /* 0x0000001605057c23 */ /* 0x008fe20008000004 */
[----:B------:R-:W-:-:S04]  /*16090*/  IADD3 R4, P6, R34, UR10, RZ ;  /* 0x0000000a22047c10 */ /* 0x000fc8000ffde0ff */
[----:B0-----:R-:W-:Y:S02]  /*160a0*/  F2FP.SATFINITE.E5M2.F32.PACK_AB_MERGE_C R7, RZ, R5, RZ ;  /* 0x00000005ff07723e */ /* 0x001fe400048060ff */
[----:B------:R-:W-:-:S03]  /*160b0*/  IADD3.X R5, R35, UR11, R33, P6, !PT ;  /* 0x0000000b23057c10 */ /* 0x000fc6000b7fe421 */
[----:B------:R0:W-:Y:S01]  /*160c0*/  @!P3 STG.E.U8 desc[UR20][R28.64+0x1], R7 ;  /* 0x000001071c00b986 */ /* 0x0001e2000c101114 */
[----:B------:R-:W-:Y:S05]  /*160d0*/  @P5 BRA `(.L_x_301) ;  /* 0x0000000000045947 */ /* 0x000fea0003800000 */
[----:B------:R3:W5:Y:S02]  /*160e0*/  LDG.E.U8 R6, desc[UR20][R4.64] ;  /* 0x0000001404067981 */ /* 0x000764000c1e1100 */
.L_x_301:
[----:B------:R-:W-:Y:S05]  /*160f0*/  BSYNC B1 ;  /* 0x0000000000017941 */ /* 0x000fea0003800000 */
.L_x_300:
        /* <DEDUP_REMOVED lines=13> */
.L_x_303:
[----:B------:R-:W-:Y:S05]  /*161d0*/  BSYNC B1 ;  /* 0x0000000000017941 */ /* 0x000fea0003800000 */
.L_x_302:
        /* <DEDUP_REMOVED lines=13> */
.L_x_305:
[----:B------:R-:W-:Y:S05]  /*162b0*/  BSYNC B1 ;  /* 0x0000000000017941 */ /* 0x000fea0003800000 */
.L_x_304:
        /* <DEDUP_REMOVED lines=13> */
.L_x_307:
[----:B------:R-:W-:Y:S05]  /*16390*/  BSYNC B1 ;  /* 0x0000000000017941 */ /* 0x000fea0003800000 */
.L_x_306:
        /* <DEDUP_REMOVED lines=13> */
.L_x_309:
[----:B------:R-:W-:Y:S05]  /*16470*/  BSYNC B1 ;  /* 0x0000000000017941 */ /* 0x000fea0003800000 */
.L_x_308:
        /* <DEDUP_REMOVED lines=13> */
.L_x_311:
[----:B------:R-:W-:Y:S05]  /*16550*/  BSYNC B1 ;  /* 0x0000000000017941 */ /* 0x000fea0003800000 */
.L_x_310:
        /* <DEDUP_REMOVED lines=13> */
.L_x_313:
[----:B------:R-:W-:Y:S05]  /*16630*/  BSYNC B1 ;  /* 0x0000000000017941 */ /* 0x000fea0003800000 */
.L_x_312:
        /* <DEDUP_REMOVED lines=13> */
.L_x_315:
[----:B------:R-:W-:Y:S05]  /*16710*/  BSYNC B1 ;  /* 0x0000000000017941 */ /* 0x000fea0003800000 */
.L_x_314:
        /* <DEDUP_REMOVED lines=13> */
.L_x_317:
[----:B------:R-:W-:Y:S05]  /*167f0*/  BSYNC B1 ;  /* 0x0000000000017941 */ /* 0x000fea0003800000 */
.L_x_316:
        /* <DEDUP_REMOVED lines=13> */
.L_x_319:
[----:B------:R-:W-:Y:S05]  /*168d0*/  BSYNC B1 ;  /* 0x0000000000017941 */ /* 0x000fea0003800000 */
.L_x_318:
        /* <DEDUP_REMOVED lines=13> */
.L_x_321:
[----:B------:R-:W-:Y:S05]  /*169b0*/  BSYNC B1 ;  /* 0x0000000000017941 */ /* 0x000fea0003800000 */
.L_x_320:
        /* <DEDUP_REMOVED lines=13> */
.L_x_323:
[----:B------:R-:W-:Y:S05]  /*16a90*/  BSYNC B1 ;  /* 0x0000000000017941 */ /* 0x000fea0003800000 */
.L_x_322:
        /* <DEDUP_REMOVED lines=13> */
.L_x_325:
[----:B------:R-:W-:Y:S05]  /*16b70*/  BSYNC B1 ;  /* 0x0000000000017941 */ /* 0x000fea0003800000 */
.L_x_324:
        /* <DEDUP_REMOVED lines=13> */
.L_x_327:
[----:B------:R-:W-:Y:S05]  /*16c50*/  BSYNC B1 ;  /* 0x0000000000017941 */ /* 0x000fea0003800000 */
.L_x_326:
        /* <DEDUP_REMOVED lines=13> */
.L_x_329:
[----:B------:R-:W-:Y:S05]  /*16d30*/  BSYNC B1 ;  /* 0x0000000000017941 */ /* 0x000fea0003800000 */
.L_x_328:
        /* <DEDUP_REMOVED lines=13> */
.L_x_331:
[----:B------:R-:W-:Y:S05]  /*16e10*/  BSYNC B1 ;  /* 0x0000000000017941 */ /* 0x000fea0003800000 */
.L_x_330:
        /* <DEDUP_REMOVED lines=13> */
.L_x_333:
[----:B------:R-:W-:Y:S05]  /*16ef0*/  BSYNC B1 ;  /* 0x0000000000017941 */ /* 0x000fea0003800000 */
.L_x_332:
        /* <DEDUP_REMOVED lines=13> */
.L_x_335:
[----:B------:R-:W-:Y:S05]  /*16fd0*/  BSYNC B1 ;  /* 0x0000000000017941 */ /* 0x000fea0003800000 */
.L_x_334:
        /* <DEDUP_REMOVED lines=13> */
.L_x_337:
[----:B------:R-:W-:Y:S05]  /*170b0*/  BSYNC B1 ;  /* 0x0000000000017941 */ /* 0x000fea0003800000 */
.L_x_336:
        /* <DEDUP_REMOVED lines=13> */
.L_x_339:
[----:B------:R-:W-:Y:S05]  /*17190*/  BSYNC B1 ;  /* 0x0000000000017941 */ /* 0x000fea0003800000 */
.L_x_338:
        /* <DEDUP_REMOVED lines=13> */
.L_x_341:
[----:B------:R-:W-:Y:S05]  /*17270*/  BSYNC B1 ;  /* 0x0000000000017941 */ /* 0x000fea0003800000 */
.L_x_340:
        /* <DEDUP_REMOVED lines=13> */
.L_x_343:
[----:B------:R-:W-:Y:S05]  /*17350*/  BSYNC B1 ;  /* 0x0000000000017941 */ /* 0x000fea0003800000 */
.L_x_342:
        /* <DEDUP_REMOVED lines=13> */
.L_x_345:
[----:B------:R-:W-:Y:S05]  /*17430*/  BSYNC B1 ;  /* 0x0000000000017941 */ /* 0x000fea0003800000 */
.L_x_344:
        /* <DEDUP_REMOVED lines=13> */
.L_x_347:
[----:B------:R-:W-:Y:S05]  /*17510*/  BSYNC B1 ;  /* 0x0000000000017941 */ /* 0x000fea0003800000 */
.L_x_346:
        /* <DEDUP_REMOVED lines=13> */
.L_x_349:
[----:B------:R-:W-:Y:S05]  /*175f0*/  BSYNC B1 ;  /* 0x0000000000017941 */ /* 0x000fea0003800000 */
.L_x_348:
        /* <DEDUP_REMOVED lines=13> */
.L_x_351:
[----:B------:R-:W-:Y:S05]  /*176d0*/  BSYNC B1 ;  /* 0x0000000000017941 */ /* 0x000fea0003800000 */
.L_x_350:
        /* <DEDUP_REMOVED lines=13> */
.L_x_353:
[----:B------:R-:W-:Y:S05]  /*177b0*/  BSYNC B1 ;  /* 0x0000000000017941 */ /* 0x000fea0003800000 */
.L_x_352:
        /* <DEDUP_REMOVED lines=13> */
.L_x_355:
[----:B------:R-:W-:Y:S05]  /*17890*/  BSYNC B1 ;  /* 0x0000000000017941 */ /* 0x000fea0003800000 */
.L_x_354:
        /* <DEDUP_REMOVED lines=13> */
.L_x_357:
[----:B------:R-:W-:Y:S05]  /*17970*/  BSYNC B1 ;  /* 0x0000000000017941 */ /* 0x000fea0003800000 */
.L_x_356:
        /* <DEDUP_REMOVED lines=13> */
.L_x_359:
[----:B------:R-:W-:Y:S05]  /*17a50*/  BSYNC B1 ;  /* 0x0000000000017941 */ /* 0x000fea0003800000 */
.L_x_358:
        /* <DEDUP_REMOVED lines=13> */
.L_x_361:
[----:B------:R-:W-:Y:S05]  /*17b30*/  BSYNC B1 ;  /* 0x0000000000017941 */ /* 0x000fea0003800000 */
.L_x_360:
        /* <DEDUP_REMOVED lines=13> */
.L_x_363:
[----:B------:R-:W-:Y:S05]  /*17c10*/  BSYNC B1 ;  /* 0x0000000000017941 */ /* 0x000fea0003800000 */
.L_x_362:
        /* <DEDUP_REMOVED lines=13> */
.L_x_365:
[----:B------:R-:W-:Y:S05]  /*17cf0*/  BSYNC B1 ;  /* 0x0000000000017941 */ /* 0x000fea0003800000 */
.L_x_364:
        /* <DEDUP_REMOVED lines=13> */
.L_x_367:
[----:B------:R-:W-:Y:S05]  /*17dd0*/  BSYNC B1 ;  /* 0x0000000000017941 */ /* 0x000fea0003800000 */
.L_x_366:
        /* <DEDUP_REMOVED lines=13> */
.L_x_369:
[----:B------:R-:W-:Y:S05]  /*17eb0*/  BSYNC B1 ;  /* 0x0000000000017941 */ /* 0x000fea0003800000 */
.L_x_368:
        /* <DEDUP_REMOVED lines=13> */
.L_x_371:
[----:B------:R-:W-:Y:S05]  /*17f90*/  BSYNC B1 ;  /* 0x0000000000017941 */ /* 0x000fea0003800000 */
.L_x_370:
        /* <DEDUP_REMOVED lines=13> */
.L_x_373:
[----:B------:R-:W-:Y:S05]  /*18070*/  BSYNC B1 ;  /* 0x0000000000017941 */ /* 0x000fea0003800000 */
.L_x_372:
        /* <DEDUP_REMOVED lines=13> */
.L_x_375:
[----:B------:R-:W-:Y:S05]  /*18150*/  BSYNC B1 ;  /* 0x0000000000017941 */ /* 0x000fea0003800000 */
.L_x_374:
        /* <DEDUP_REMOVED lines=13> */
.L_x_377:
[----:B------:R-:W-:Y:S05]  /*18230*/  BSYNC B1 ;  /* 0x0000000000017941 */ /* 0x000fea0003800000 */
.L_x_376:
        /* <DEDUP_REMOVED lines=13> */
.L_x_379:
[----:B------:R-:W-:Y:S05]  /*18310*/  BSYNC B1 ;  /* 0x0000000000017941 */ /* 0x000fea0003800000 */
.L_x_378:
        /* <DEDUP_REMOVED lines=13> */
.L_x_381:
[----:B------:R-:W-:Y:S05]  /*183f0*/  BSYNC B1 ;  /* 0x0000000000017941 */ /* 0x000fea0003800000 */
.L_x_380:
        /* <DEDUP_REMOVED lines=13> */
.L_x_383:
[----:B------:R-:W-:Y:S05]  /*184d0*/  BSYNC B1 ;  /* 0x0000000000017941 */ /* 0x000fea0003800000 */
.L_x_382:
        /* <DEDUP_REMOVED lines=13> */
.L_x_385:
[----:B------:R-:W-:Y:S05]  /*185b0*/  BSYNC B1 ;  /* 0x0000000000017941 */ /* 0x000fea0003800000 */
.L_x_384:
        /* <DEDUP_REMOVED lines=13> */
.L_x_387:
[----:B------:R-:W-:Y:S05]  /*18690*/  BSYNC B1 ;  /* 0x0000000000017941 */ /* 0x000fea0003800000 */
.L_x_386:
        /* <DEDUP_REMOVED lines=13> */
.L_x_389:
[----:B------:R-:W-:Y:S05]  /*18770*/  BSYNC B1 ;  /* 0x0000000000017941 */ /* 0x000fea0003800000 */
.L_x_388:
        /* <DEDUP_REMOVED lines=13> */
.L_x_391:
[----:B------:R-:W-:Y:S05]  /*18850*/  BSYNC B1 ;  /* 0x0000000000017941 */ /* 0x000fea0003800000 */
.L_x_390:
        /* <DEDUP_REMOVED lines=13> */
.L_x_393:
[----:B------:R-:W-:Y:S05]  /*18930*/  BSYNC B1 ;  /* 0x0000000000017941 */ /* 0x000fea0003800000 */
.L_x_392:
        /* <DEDUP_REMOVED lines=13> */
.L_x_395:
[----:B------:R-:W-:Y:S05]  /*18a10*/  BSYNC B1 ;  /* 0x0000000000017941 */ /* 0x000fea0003800000 */
.L_x_394:
        /* <DEDUP_REMOVED lines=13> */
.L_x_397:
[----:B------:R-:W-:Y:S05]  /*18af0*/  BSYNC B1 ;  /* 0x0000000000017941 */ /* 0x000fea0003800000 */
.L_x_396:
        /* <DEDUP_REMOVED lines=13> */
.L_x_399:
[----:B------:R-:W-:Y:S05]  /*18bd0*/  BSYNC B1 ;  /* 0x0000000000017941 */ /* 0x000fea0003800000 */
.L_x_398:
        /* <DEDUP_REMOVED lines=13> */
.L_x_401:
[----:B------:R-:W-:Y:S05]  /*18cb0*/  BSYNC B1 ;  /* 0x0000000000017941 */ /* 0x000fea0003800000 */
.L_x_400:
        /* <DEDUP_REMOVED lines=13> */
.L_x_403:
[----:B------:R-:W-:Y:S05]  /*18d90*/  BSYNC B1 ;  /* 0x0000000000017941 */ /* 0x000fea0003800000 */
.L_x_402:
        /* <DEDUP_REMOVED lines=13> */
.L_x_405:
[----:B------:R-:W-:Y:S05]  /*18e70*/  BSYNC B1 ;  /* 0x0000000000017941 */ /* 0x000fea0003800000 */
.L_x_404:
        /* <DEDUP_REMOVED lines=13> */
.L_x_407:
[----:B------:R-:W-:Y:S05]  /*18f50*/  BSYNC B1 ;  /* 0x0000000000017941 */ /* 0x000fea0003800000 */
.L_x_406:
        /* <DEDUP_REMOVED lines=13> */
.L_x_409:
[----:B------:R-:W-:Y:S05]  /*19030*/  BSYNC B1 ;  /* 0x0000000000017941 */ /* 0x000fea0003800000 */
.L_x_408:
        /* <DEDUP_REMOVED lines=13> */
.L_x_411:
[----:B------:R-:W-:Y:S05]  /*19110*/  BSYNC B1 ;  /* 0x0000000000017941 */ /* 0x000fea0003800000 */
.L_x_410:
        /* <DEDUP_REMOVED lines=13> */
.L_x_413:
[----:B------:R-:W-:Y:S05]  /*191f0*/  BSYNC B1 ;  /* 0x0000000000017941 */ /* 0x000fea0003800000 */
.L_x_412:
        /* <DEDUP_REMOVED lines=13> */
.L_x_415:
[----:B------:R-:W-:Y:S05]  /*192d0*/  BSYNC B1 ;  /* 0x0000000000017941 */ /* 0x000fea0003800000 */
.L_x_414:
        /* <DEDUP_REMOVED lines=13> */
.L_x_417:
[----:B------:R-:W-:Y:S05]  /*193b0*/  BSYNC B1 ;  /* 0x0000000000017941 */ /* 0x000fea0003800000 */
.L_x_416:
        /* <DEDUP_REMOVED lines=13> */
.L_x_419:
[----:B------:R-:W-:Y:S05]  /*19490*/  BSYNC B1 ;  /* 0x0000000000017941 */ /* 0x000fea0003800000 */
.L_x_418:
        /* <DEDUP_REMOVED lines=13> */
.L_x_421:
[----:B------:R-:W-:Y:S05]  /*19570*/  BSYNC B1 ;  /* 0x0000000000017941 */ /* 0x000fea0003800000 */
.L_x_420:
        /* <DEDUP_REMOVED lines=13> */
.L_x_423:
[----:B------:R-:W-:Y:S05]  /*19650*/  BSYNC B1 ;  /* 0x0000000000017941 */ /* 0x000fea0003800000 */
.L_x_422:
        /* <DEDUP_REMOVED lines=13> */
.L_x_425:
[----:B------:R-:W-:Y:S05]  /*19730*/  BSYNC B1 ;  /* 0x0000000000017941 */ /* 0x000fea0003800000 */
.L_x_424:
        /* <DEDUP_REMOVED lines=13> */
.L_x_427:
[----:B------:R-:W-:Y:S05]  /*19810*/  BSYNC B1 ;  /* 0x0000000000017941 */ /* 0x000fea0003800000 */
.L_x_426:
        /* <DEDUP_REMOVED lines=13> */
.L_x_429:
[----:B------:R-:W-:Y:S05]  /*198f0*/  BSYNC B1 ;  /* 0x0000000000017941 */ /* 0x000fea0003800000 */
.L_x_428:
        /* <DEDUP_REMOVED lines=13> */
.L_x_431:
[----:B------:R-:W-:Y:S05]  /*199d0*/  BSYNC B1 ;  /* 0x0000000000017941 */ /* 0x000fea0003800000 */
.L_x_430:
        /* <DEDUP_REMOVED lines=13> */
.L_x_433:
[----:B------:R-:W-:Y:S05]  /*19ab0*/  BSYNC B1 ;  /* 0x0000000000017941 */ /* 0x000fea0003800000 */
.L_x_432:
        /* <DEDUP_REMOVED lines=13> */
.L_x_435:
[----:B------:R-:W-:Y:S05]  /*19b90*/  BSYNC B1 ;  /* 0x0000000000017941 */ /* 0x000fea0003800000 */
.L_x_434:
        /* <DEDUP_REMOVED lines=13> */
.L_x_437:
[----:B------:R-:W-:Y:S05]  /*19c70*/  BSYNC B1 ;  /* 0x0000000000017941 */ /* 0x000fea0003800000 */
.L_x_436:
        /* <DEDUP_REMOVED lines=13> */
.L_x_439:
[----:B------:R-:W-:Y:S05]  /*19d50*/  BSYNC B1 ;  /* 0x0000000000017941 */ /* 0x000fea0003800000 */
.L_x_438:
        /* <DEDUP_REMOVED lines=13> */
.L_x_441:
[----:B------:R-:W-:Y:S05]  /*19e30*/  BSYNC B1 ;  /* 0x0000000000017941 */ /* 0x000fea0003800000 */
.L_x_440:
        /* <DEDUP_REMOVED lines=13> */
.L_x_443:
[----:B------:R-:W-:Y:S05]  /*19f10*/  BSYNC B1 ;  /* 0x0000000000017941 */ /* 0x000fea0003800000 */
.L_x_442:
        /* <DEDUP_REMOVED lines=13> */
.L_x_445:
[----:B------:R-:W-:Y:S05]  /*19ff0*/  BSYNC B1 ;  /* 0x0000000000017941 */ /* 0x000fea0003800000 */
.L_x_444:
        /* <DEDUP_REMOVED lines=13> */
.L_x_447:
[----:B------:R-:W-:Y:S05]  /*1a0d0*/  BSYNC B1 ;  /* 0x0000000000017941 */ /* 0x000fea0003800000 */
.L_x_446:
        /* <DEDUP_REMOVED lines=13> */
.L_x_449:
[----:B------:R-:W-:Y:S05]  /*1a1b0*/  BSYNC B1 ;  /* 0x0000000000017941 */ /* 0x000fea0003800000 */
.L_x_448:
        /* <DEDUP_REMOVED lines=13> */
.L_x_451:
[----:B------:R-:W-:Y:S05]  /*1a290*/  BSYNC B1 ;  /* 0x0000000000017941 */ /* 0x000fea0003800000 */
.L_x_450:
        /* <DEDUP_REMOVED lines=13> */
.L_x_453:
[----:B------:R-:W-:Y:S05]  /*1a370*/  BSYNC B1 ;  /* 0x0000000000017941 */ /* 0x000fea0003800000 */
.L_x_452:
        /* <DEDUP_REMOVED lines=13> */
.L_x_455:
[----:B------:R-:W-:Y:S05]  /*1a450*/  BSYNC B1 ;  /* 0x0000000000017941 */ /* 0x000fea0003800000 */
.L_x_454:
        /* <DEDUP_REMOVED lines=13> */
.L_x_457:
[----:B------:R-:W-:Y:S05]  /*1a530*/  BSYNC B1 ;  /* 0x0000000000017941 */ /* 0x000fea0003800000 */
.L_x_456:
        /* <DEDUP_REMOVED lines=13> */
.L_x_459:
[----:B------:R-:W-:Y:S05]  /*1a610*/  BSYNC B1 ;  /* 0x0000000000017941 */ /* 0x000fea0003800000 */
.L_x_458:
        /* <DEDUP_REMOVED lines=13> */
.L_x_461:
[----:B------:R-:W-:Y:S05]  /*1a6f0*/  BSYNC B1 ;  /* 0x0000000000017941 */ /* 0x000fea0003800000 */
.L_x_460:
        /* <DEDUP_REMOVED lines=13> */
.L_x_463:
[----:B------:R-:W-:Y:S05]  /*1a7d0*/  BSYNC B1 ;  /* 0x0000000000017941 */ /* 0x000fea0003800000 */
.L_x_462:
        /* <DEDUP_REMOVED lines=13> */
.L_x_465:
[----:B------:R-:W-:Y:S05]  /*1a8b0*/  BSYNC B1 ;  /* 0x0000000000017941 */ /* 0x000fea0003800000 */
.L_x_464:
        /* <DEDUP_REMOVED lines=13> */
.L_x_467:
[----:B------:R-:W-:Y:S05]  /*1a990*/  BSYNC B1 ;  /* 0x0000000000017941 */ /* 0x000fea0003800000 */
.L_x_466:
        /* <DEDUP_REMOVED lines=13> */
.L_x_469:
[----:B------:R-:W-:Y:S05]  /*1aa70*/  BSYNC B1 ;  /* 0x0000000000017941 */ /* 0x000fea0003800000 */
.L_x_468:
        /* <DEDUP_REMOVED lines=13> */
.L_x_471:
[----:B------:R-:W-:Y:S05]  /*1ab50*/  BSYNC B1 ;  /* 0x0000000000017941 */ /* 0x000fea0003800000 */
.L_x_470:
        /* <DEDUP_REMOVED lines=13> */
.L_x_473:
[----:B------:R-:W-:Y:S05]  /*1ac30*/  BSYNC B1 ;  /* 0x0000000000017941 */ /* 0x000fea0003800000 */
.L_x_472:
        /* <DEDUP_REMOVED lines=13> */
.L_x_475:
[----:B------:R-:W-:Y:S05]  /*1ad10*/  BSYNC B1 ;  /* 0x0000000000017941 */ /* 0x000fea0003800000 */
.L_x_474:
        /* <DEDUP_REMOVED lines=13> */
.L_x_477:
[----:B------:R-:W-:Y:S05]  /*1adf0*/  BSYNC B1 ;  /* 0x0000000000017941 */ /* 0x000fea0003800000 */
.L_x_476:
        /* <DEDUP_REMOVED lines=13> */
.L_x_479:
[----:B------:R-:W-:Y:S05]  /*1aed0*/  BSYNC B1 ;  /* 0x0000000000017941 */ /* 0x000fea0003800000 */
.L_x_478:
        /* <DEDUP_REMOVED lines=13> */
.L_x_481:
[----:B------:R-:W-:Y:S05]  /*1afb0*/  BSYNC B1 ;  /* 0x0000000000017941 */ /* 0x000fea0003800000 */
.L_x_480:
        /* <DEDUP_REMOVED lines=13> */
.L_x_483:
[----:B------:R-:W-:Y:S05]  /*1b090*/  BSYNC B1 ;  /* 0x0000000000017941 */ /* 0x000fea0003800000 */
.L_x_482:
        /* <DEDUP_REMOVED lines=13> */
.L_x_485:
[----:B------:R-:W-:Y:S05]  /*1b170*/  BSYNC B1 ;  /* 0x0000000000017941 */ /* 0x000fea0003800000 */
.L_x_484:
        /* <DEDUP_REMOVED lines=13> */
.L_x_487:
[----:B------:R-:W-:Y:S05]  /*1b250*/  BSYNC B1 ;  /* 0x0000000000017941 */ /* 0x000fea0003800000 */
.L_x_486:
        /* <DEDUP_REMOVED lines=13> */
.L_x_489:
[----:B------:R-:W-:Y:S05]  /*1b330*/  BSYNC B1 ;  /* 0x0000000000017941 */ /* 0x000fea0003800000 */
.L_x_488:
        /* <DEDUP_REMOVED lines=13> */
.L_x_491:
[----:B------:R-:W-:Y:S05]  /*1b410*/  BSYNC B1 ;  /* 0x0000000000017941 */ /* 0x000fea0003800000 */
.L_x_490:
        /* <DEDUP_REMOVED lines=13> */
.L_x_493:
[----:B------:R-:W-:Y:S05]  /*1b4f0*/  BSYNC B1 ;  /* 0x0000000000017941 */ /* 0x000fea0003800000 */
.L_x_492:
        /* <DEDUP_REMOVED lines=13> */
.L_x_495:
[----:B------:R-:W-:Y:S05]  /*1b5d0*/  BSYNC B1 ;  /* 0x0000000000017941 */ /* 0x000fea0003800000 */
.L_x_494:
        /* <DEDUP_REMOVED lines=13> */
.L_x_497:
[----:B------:R-:W-:Y:S05]  /*1b6b0*/  BSYNC B1 ;  /* 0x0000000000017941 */ /* 0x000fea0003800000 */
.L_x_496:
        /* <DEDUP_REMOVED lines=13> */
.L_x_499:
[----:B------:R-:W-:Y:S05]  /*1b790*/  BSYNC B1 ;  /* 0x0000000000017941 */ /* 0x000fea0003800000 */
.L_x_498:
        /* <DEDUP_REMOVED lines=13> */
.L_x_501:
[----:B------:R-:W-:Y:S05]  /*1b870*/  BSYNC B1 ;  /* 0x0000000000017941 */ /* 0x000fea0003800000 */
.L_x_500:
        /* <DEDUP_REMOVED lines=13> */
.L_x_503:
[----:B------:R-:W-:Y:S05]  /*1b950*/  BSYNC B1 ;  /* 0x0000000000017941 */ /* 0x000fea0003800000 */
.L_x_502:
        /* <DEDUP_REMOVED lines=13> */
.L_x_505:
[----:B------:R-:W-:Y:S05]  /*1ba30*/  BSYNC B1 ;  /* 0x0000000000017941 */ /* 0x000fea0003800000 */
.L_x_504:
        /* <DEDUP_REMOVED lines=13> */
.L_x_507:
[----:B------:R-:W-:Y:S05]  /*1bb10*/  BSYNC B1 ;  /* 0x0000000000017941 */ /* 0x000fea0003800000 */
.L_x_506:
        /* <DEDUP_REMOVED lines=13> */
.L_x_509:
[----:B------:R-:W-:Y:S05]  /*1bbf0*/  BSYNC B1 ;  /* 0x0000000000017941 */ /* 0x000fea0003800000 */
.L_x_508:
        /* <DEDUP_REMOVED lines=13> */
.L_x_511:
[----:B------:R-:W-:Y:S05]  /*1bcd0*/  BSYNC B1 ;  /* 0x0000000000017941 */ /* 0x000fea0003800000 */
.L_x_510:
        /* <DEDUP_REMOVED lines=13> */
.L_x_513:
[----:B------:R-:W-:Y:S05]  /*1bdb0*/  BSYNC B1 ;  /* 0x0000000000017941 */ /* 0x000fea0003800000 */
.L_x_512:
        /* <DEDUP_REMOVED lines=13> */
.L_x_515:
[----:B------:R-:W-:Y:S05]  /*1be90*/  BSYNC B1 ;  /* 0x0000000000017941 */ /* 0x000fea0003800000 */
.L_x_514:
        /* <DEDUP_REMOVED lines=13> */
.L_x_517:
[----:B------:R-:W-:Y:S05]  /*1bf70*/  BSYNC B1 ;  /* 0x0000000000017941 */ /* 0x000fea0003800000 */
.L_x_516:
        /* <DEDUP_REMOVED lines=13> */
.L_x_519:
[----:B------:R-:W-:Y:S05]  /*1c050*/  BSYNC B1 ;  /* 0x0000000000017941 */ /* 0x000fea0003800000 */
.L_x_518:
        /* <DEDUP_REMOVED lines=13> */
.L_x_521:
[----:B------:R-:W-:Y:S05]  /*1c130*/  BSYNC B1 ;  /* 0x0000000000017941 */ /* 0x000fea0003800000 */
.L_x_520:
        /* <DEDUP_REMOVED lines=13> */
.L_x_523:
[----:B------:R-:W-:Y:S05]  /*1c210*/  BSYNC B1 ;  /* 0x0000000000017941 */ /* 0x000fea0003800000 */
.L_x_522:
        /* <DEDUP_REMOVED lines=13> */
.L_x_525:
[----:B------:R-:W-:Y:S05]  /*1c2f0*/  BSYNC B1 ;  /* 0x0000000000017941 */ /* 0x000fea0003800000 */
.L_x_524:
        /* <DEDUP_REMOVED lines=13> */
.L_x_527:
[----:B------:R-:W-:Y:S05]  /*1c3d0*/  BSYNC B1 ;  /* 0x0000000000017941 */ /* 0x000fea0003800000 */
.L_x_526:
        /* <DEDUP_REMOVED lines=13> */
.L_x_529:
[----:B------:R-:W-:Y:S05]  /*1c4b0*/  BSYNC B1 ;  /* 0x0000000000017941 */ /* 0x000fea0003800000 */
.L_x_528:
        /* <DEDUP_REMOVED lines=13> */
.L_x_531:
[----:B------:R-:W-:Y:S05]  /*1c590*/  BSYNC B1 ;  /* 0x0000000000017941 */ /* 0x000fea0003800000 */
.L_x_530:
        /* <DEDUP_REMOVED lines=13> */
.L_x_533:
[----:B------:R-:W-:Y:S05]  /*1c670*/  BSYNC B1 ;  /* 0x0000000000017941 */ /* 0x000fea0003800000 */
.L_x_532:
        /* <DEDUP_REMOVED lines=13> */
.L_x_535:
[----:B------:R-:W-:Y:S05]  /*1c750*/  BSYNC B1 ;  /* 0x0000000000017941 */ /* 0x000fea0003800000 */
.L_x_534:
        /* <DEDUP_REMOVED lines=13> */
.L_x_537:
[----:B------:R-:W-:Y:S05]  /*1c830*/  BSYNC B1 ;  /* 0x0000000000017941 */ /* 0x000fea0003800000 */
.L_x_536:
        /* <DEDUP_REMOVED lines=13> */
.L_x_539:
[----:B------:R-:W-:Y:S05]  /*1c910*/  BSYNC B1 ;  /* 0x0000000000017941 */ /* 0x000fea0003800000 */
.L_x_538:
        /* <DEDUP_REMOVED lines=13> */
.L_x_541:
[----:B------:R-:W-:Y:S05]  /*1c9f0*/  BSYNC B1 ;  /* 0x0000000000017941 */ /* 0x000fea0003800000 */
.L_x_540:
        /* <DEDUP_REMOVED lines=13> */
.L_x_543:
[----:B------:R-:W-:Y:S05]  /*1cad0*/  BSYNC B1 ;  /* 0x0000000000017941 */ /* 0x000fea0003800000 */
.L_x_542:
        /* <DEDUP_REMOVED lines=13> */
.L_x_545:
[----:B------:R-:W-:Y:S05]  /*1cbb0*/  BSYNC B1 ;  /* 0x0000000000017941 */ /* 0x000fea0003800000 */
.L_x_544:
        /* <DEDUP_REMOVED lines=13> */
.L_x_547:
[----:B------:R-:W-:Y:S05]  /*1cc90*/  BSYNC B1 ;  /* 0x0000000000017941 */ /* 0x000fea0003800000 */
.L_x_546:
[----:B--234-:R-:W2:Y:S01]  /*1cca0*/  LDL.LU R3, [R1+0x44c] ;  /* 0x00044c0001037983 */ /* 0x01cea20000300800 */
        /* <DEDUP_REMOVED lines=12> */
.L_x_549:
[----:B------:R-:W-:Y:S05]  /*1cd70*/  BSYNC B1 ;  /* 0x0000000000017941 */ /* 0x000fea0003800000 */
.L_x_548:
[----:B--2---:R-:W2:Y:S01]  /*1cd80*/  LDL.LU R3, [R1+0x450] ;  /* 0x0004500001037983 */ /* 0x004ea20000300800 */
        /* <DEDUP_REMOVED lines=12> */
.L_x_551:
[----:B------:R-:W-:Y:S05]  /*1ce50*/  BSYNC B1 ;  /* 0x0000000000017941 */ /* 0x000fea0003800000 */
.L_x_550:
[----:B------:R-:W-:Y:S05]  /*1ce60*/  @P2 BRA `(.L_x_552) ;  /* 0x00000048008c2947 */ /* 0x000fea0003800000 */
[----:B------:R-:W2:Y:S01]  /*1ce70*/  LDL.LU R2, [R1+0x454] ;  /* 0x0004540001027983 */ /* 0x000ea20000300800 */
[----:B-----5:R-:W-:-:S04]  /*1ce80*/  LOP3.LUT R0, R0, 0xff, RZ, 0xc0, !PT ;  /* 0x000000ff00007812 */ /* 0x020fc800078ec0ff */
[----:B------:R-:W-:-:S05]  /*1ce90*/  F2FP.F16.E5M2.UNPACK_B R0, R0 ;  /* 0x00000000ff00723e */ /* 0x000fca00020004ff */
[----:B------:R-:W-:-:S05]  /*1cea0*/  HADD2.F32 R0, -RZ, R0.H0_H0 ;  /* 0x20000000ff007230 */ /* 0x000fca0000004100 */
[----:B------:R-:W-:-:S04]  /*1ceb0*/  FMUL R0, R0, UR23 ;  /* 0x0000001700007c20 */ /* 0x000fc80008400000 */
[----:B--2---:R-:W-:-:S05]  /*1cec0*/  FFMA R0, R2, UR22, R0 ;  /* 0x0000001602007c23 */ /* 0x004fca0008000000 */
[----:B------:R-:W-:-:S05]  /*1ced0*/  F2FP.SATFINITE.E5M2.F32.PACK_AB_MERGE_C R3, RZ, R0, RZ ;  /* 0x00000000ff03723e */ /* 0x000fca00048060ff */
[----:B------:R2:W-:Y:S01]  /*1cee0*/  STG.E.U8 desc[UR20][R26.64+0xf9], R3 ;  /* 0x0000f9031a007986 */ /* 0x0005e2000c101114 */
[----:B------:R-:W-:Y:S05]  /*1cef0*/  BRA `(.L_x_552) ;  /* 0x0000004800687947 */ /* 0x000fea0003800000 */
.L_x_39:
[----:B------:R-:W-:Y:S01]  /*1cf00*/  ISETP.GE.AND P1, PT, R32, 0x1, PT ;  /* 0x000000012000780c */ /* 0x000fe20003f26270 */
[----:B------:R-:W-:Y:S01]  /*1cf10*/  FMUL R5, R5, UR22 ;  /* 0x0000001605057c20 */ /* 0x000fe20008400000 */
[----:B------:R-:W2:Y:S02]  /*1cf20*/  LDL.LU R37, [R1+0x200] ;  /* 0x0002000001257983 */ /* 0x000ea40000300800 */
[----:B------:R-:W-:Y:S02]  /*1cf30*/  ISETP.LT.OR P2, PT, R0, 0x2, !P1 ;  /* 0x000000020000780c */ /* 0x000fe40004f41670 */
[----:B------:R-:W-:Y:S01]  /*1cf40*/  F2FP.SATFINITE.E5M2.F32.PACK_AB_MERGE_C R5, RZ, R5, RZ ;  /* 0x00000005ff05723e */ /* 0x000fe200048060ff */
[----:B------:R-:W-:Y:S01]  /*1cf50*/  FMUL R4, R4, UR22 ;  /* 0x0000001604047c20 */ /* 0x000fe20008400000 */
[----:B------:R-:W-:Y:S01]  /*1cf60*/  FMUL R6, R6, UR22 ;  /* 0x0000001606067c20 */ /* 0x000fe20008400000 */
[----:B------:R-:W-:Y:S01]  /*1cf70*/  FMUL R7, R7, UR22 ;  /* 0x0000001607077c20 */ /* 0x000fe20008400000 */
[----:B------:R-:W-:Y:S01]  /*1cf80*/  ISETP.LT.OR P5, PT, R0, 0x9, !P1 ;  /* 0x000000090000780c */ /* 0x000fe20004fa1670 */
[----:B------:R-:W-:Y:S01]  /*1cf90*/  FMUL R8, R8, UR22 ;  /* 0x0000001608087c20 */ /* 0x000fe20008400000 */
[----:B------:R-:W-:Y:S01]  /*1cfa0*/  FMUL R9, R9, UR22 ;  /* 0x0000001609097c20 */ /* 0x000fe20008400000 */
[----:B------:R-:W-:Y:S01]  /*1cfb0*/  FMUL R10, R10, UR22 ;  /* 0x000000160a0a7c20 */ /* 0x000fe20008400000 */
[----:B------:R-:W-:Y:S01]  /*1cfc0*/  FMUL R11, R11, UR22 ;  /* 0x000000160b0b7c20 */ /* 0x000fe20008400000 */
[----:B------:R-:W-:Y:S01]  /*1cfd0*/  FMUL R12, R12, UR22 ;  /* 0x000000160c0c7c20 */ /* 0x000fe20008400000 */
[----:B------:R-:W-:Y:S01]  /*1cfe0*/  FMUL R13, R13, UR22 ;  /* 0x000000160d0d7c20 */ /* 0x000fe20008400000 */
[----:B------:R0:W-:Y:S01]  /*1cff0*/  @!P2 STG.E.U8 desc[UR20][R2.64+0x1], R5 ;  /* 0x000001050200a986 */ /* 0x0001e2000c101114 */
[----:B------:R-:W-:-:S02]  /*1d000*/  ISETP.LT.OR P2, PT, R0, 0x1, !P1 ;  /* 0x000000010000780c */ /* 0x000fc40004f41670 */
[----:B------:R-:W-:Y:S01]  /*1d010*/  F2FP.SATFINITE.E5M2.F32.PACK_AB_MERGE_C R4, RZ, R4, RZ ;  /* 0x00000004ff04723e */ /* 0x000fe200048060ff */
[----:B------:R-:W-:Y:S01]  /*1d020*/  FMUL R14, R14, UR22 ;  /* 0x000000160e0e7c20 */ /* 0x000fe20008400000 */
        /* <DEDUP_REMOVED lines=9> */
[----:B------:R-:W-:Y:S01]  /*1d0c0*/  @!P2 STG.E.U8 desc[UR20][R2.64], R4 ;  /* 0x000000040200a986 */ /* 0x000fe2000c101114 */
[----:B------:R-:W-:Y:S01]  /*1d0d0*/  ISETP.GE.AND P2, PT, R32, 0x9, PT ;  /* 0x000000092000780c */ /* 0x000fe20003f46270 */
[----:B------:R-:W-:Y:S01]  /*1d0e0*/  FMUL R152, R152, UR22 ;  /* 0x0000001698987c20 */ /* 0x000fe20008400000 */
[----:B------:R-:W-:Y:S01]  /*1d0f0*/  FMUL R153, R153, UR22 ;  /* 0x0000001699997c20 */ /* 0x000fe20008400000 */
[----:B------:R-:W-:Y:S01]  /*1d100*/  FMUL R154, R154, UR22 ;  /* 0x000000169a9a7c20 */ /* 0x000fe20008400000 */
[----:B------:R-:W-:Y:S01]  /*1d110*/  ISETP.LT.OR P3, PT, R0, 0x1, !P2 ;  /* 0x000000010000780c */ /* 0x000fe20005761670 */
[----:B------:R-:W-:Y:S01]  /*1d120*/  FMUL R155, R155, UR22 ;  /* 0x000000169b9b7c20 */ /* 0x000fe20008400000 */
[----:B------:R-:W-:Y:S01]  /*1d130*/  F2FP.SATFINITE.E5M2.F32.PACK_AB_MERGE_C R6, RZ, R6, RZ ;  /* 0x00000006ff06723e */ /* 0x000fe200048060ff */
[----:B------:R-:W-:Y:S01]  /*1d140*/  FMUL R156, R156, UR22 ;  /* 0x000000169c9c7c20 */ /* 0x000fe20008400000 */
        /* <DEDUP_REMOVED lines=10> */
[----:B------:R-:W-:-:S02]  /*1d1f0*/  ISETP.LT.OR P3, PT, R0, 0x2, !P2 ;  /* 0x000000020000780c */ /* 0x000fc40005761670 */
        /* <DEDUP_REMOVED lines=10> */
[----:B------:R-:W4:Y:S04]  /*1d2a0*/  LDL.LU R36, [R1+0x204] ;  /* 0x0002040001247983 */ /* 0x000f280000300800 */
[----:B------:R5:W-:Y:S01]  /*1d2b0*/  @!P3 STG.E.U8 desc[UR20][R24.64+0x1], R7 ;  /* 0x000001071800b986 */ /* 0x000be2000c101114 */
[----:B------:R-:W-:-:S03]  /*1d2c0*/  ISETP.LT.OR P3, PT, R0, 0xa, !P1 ;  /* 0x0000000a0000780c */ /* 0x000fc60004f61670 */
[----:B------:R-:W-:Y:S01]  /*1d2d0*/  @!P5 STG.E.U8 desc[UR20][R2.64+0x8], R8 ;  /* 0x000008080200d986 */ /* 0x000fe2000c101114 */
[C---:B------:R-:W-:Y:S02]  /*1d2e0*/  ISETP.LT.OR P5, PT, R0.reuse, 0x9, !P2 ;  /* 0x000000090000780c */ /* 0x040fe400057a1670 */
[----:B------:R-:W-:Y:S01]  /*1d2f0*/  F2FP.SATFINITE.E5M2.F32.PACK_AB_MERGE_C R10, RZ, R10, RZ ;  /* 0x0000000aff0a723e */ /* 0x000fe200048060ff */
[----:B------:R-:W3:Y:S01]  /*1d300*/  LDL.LU R35, [R1+0x208] ;  /* 0x0002080001237983 */ /* 0x000ee20000300800 */
[----:B------:R-:W-:Y:S02]  /*1d310*/  F2FP.SATFINITE.E5M2.F32.PACK_AB_MERGE_C R11, RZ, R11, RZ ;  /* 0x0000000bff0b723e */ /* 0x000fe400048060ff */
[----:B------:R-:W-:Y:S01]  /*1d320*/  F2FP.SATFINITE.E5M2.F32.PACK_AB_MERGE_C R12, RZ, R12, RZ ;  /* 0x0000000cff0c723e */ /* 0x000fe200048060ff */
[----:B------:R-:W-:Y:S01]  /*1d330*/  FMUL R173, R173, UR22 ;  /* 0x00000016adad7c20 */ /* 0x000fe20008400000 */
[----:B------:R-:W-:Y:S01]  /*1d340*/  F2FP.SATFINITE.E5M2.F32.PACK_AB_MERGE_C R13, RZ, R13, RZ ;  /* 0x0000000dff0d723e */ /* 0x000fe200048060ff */
[----:B------:R-:W-:Y:S01]  /*1d350*/  @!P3 STG.E.U8 desc[UR20][R2.64+0x9], R9 ;  /* 0x000009090200b986 */ /* 0x000fe2000c101114 */
[----:B------:R-:W-:-:S03]  /*1d360*/  ISETP.LT.OR P3, PT, R0, 0xa, !P2 ;  /* 0x0000000a0000780c */ /* 0x000fc60005761670 */
[----:B------:R-:W-:Y:S01]  /*1d370*/  @!P5 STG.E.U8 desc[UR20][R24.64+0x8], R10 ;  /* 0x0000080a1800d986 */ /* 0x000fe2000c101114 */
[----:B------:R-:W-:Y:S02]  /*1d380*/  ISETP.LT.OR P5, PT, R0, 0x11, !P1 ;  /* 0x000000110000780c */ /* 0x000fe40004fa1670 */
        /* <DEDUP_REMOVED lines=23> */
[----:B------:R-:W-:Y:S01]  /*1d500*/  ISETP.LT.OR P6, PT, R0, 0x29, !P2 ;  /* 0x000000290000780c */ /* 0x000fe200057c1670 */
[----:B------:R-:W3:Y:S01]  /*1d510*/  LDL.LU R30, [R1+0x218] ;  /* 0x00021800011e7983 */ /* 0x000ee20000300800 */
[----:B------:R-:W-:Y:S01]  /*1d520*/  F2FP.SATFINITE.E5M2.F32.PACK_AB_MERGE_C R152, RZ, R152, RZ ;  /* 0x00000098ff98723e */ /* 0x000fe200048060ff */
[----:B------:R-:W-:Y:S01]  /*1d530*/  FMUL R176, R176, UR22 ;  /* 0x00000016b0b07c20 */ /* 0x000fe20008400000 */
[----:B------:R-:W-:Y:S01]  /*1d540*/  F2FP.SATFINITE.E5M2.F32.PACK_AB_MERGE_C R153, RZ, R153, RZ ;  /* 0x00000099ff99723e */ /* 0x000fe200048060ff */
[----:B------:R-:W-:Y:S01]  /*1d550*/  @!P3 STG.E.U8 desc[UR20][R24.64+0x11], R15 ;  /* 0x0000110f1800b986 */ /* 0x000fe2000c101114 */
[C---:B------:R-:W-:Y:S01]  /*1d560*/  ISETP.LT.OR P3, PT, R0.reuse, 0x1a, !P1 ;  /* 0x0000001a0000780c */ /* 0x040fe20004f61670 */
[----:B------:R-:W-:Y:S01]  /*1d570*/  FMUL R177, R177, UR22 ;  /* 0x00000016b1b17c20 */ /* 0x000fe20008400000 */
[----:B------:R-:W-:Y:S01]  /*1d580*/  F2FP.SATFINITE.E5M2.F32.PACK_AB_MERGE_C R154, RZ, R154, RZ ;  /* 0x0000009aff9a723e */ /* 0x000fe200048060ff */
[----:B------:R-:W-:Y:S01]  /*1d590*/  @!P5 STG.E.U8 desc[UR20][R2.64+0x18], R16 ;  /* 0x000018100200d986 */ /* 0x000fe2000c101114 */
[----:B------:R-:W-:Y:S01]  /*1d5a0*/  ISETP.LT.OR P5, PT, R0, 0x19, !P2 ;  /* 0x000000190000780c */ /* 0x000fe200057a1670 */
[----:B------:R-:W-:Y:S01]  /*1d5b0*/  FMUL R178, R178, UR22 ;  /* 0x00000016b2b27c20 */ /* 0x000fe20008400000 */
[----:B------:R-:W-:Y:S01]  /*1d5c0*/  F2FP.SATFINITE.E5M2.F32.PACK_AB_MERGE_C R155, RZ, R155, RZ ;  /* 0x0000009bff9b723e */ /* 0x000fe200048060ff */
[----:B------:R-:W-:Y:S01]  /*1d5d0*/  FMUL R179, R179, UR22 ;  /* 0x00000016b3b37c20 */ /* 0x000fe20008400000 */
[----:B------:R-:W-:Y:S01]  /*1d5e0*/  F2FP.SATFINITE.E5M2.F32.PACK_AB_MERGE_C R156, RZ, R156, RZ ;  /* 0x0000009cff9c723e */ /* 0x000fe200048060ff */
[----:B------:R-:W-:Y:S01]  /*1d5f0*/  FMUL R180, R180, UR22 ;  /* 0x00000016b4b47c20 */ /* 0x000fe20008400000 */
[----:B------:R-:W-:Y:S01]  /*1d600*/  F2FP.SATFINITE.E5M2.F32.PACK_AB_MERGE_C R157, RZ, R157, RZ ;  /* 0x0000009dff9d723e */ /* 0x000fe200048060ff */
[----:B------:R-:W-:Y:S01]  /*1d610*/  FMUL R181, R181, UR22 ;  /* 0x00000016b5b57c20 */ /* 0x000fe20008400000 */
[----:B------:R-:W-:Y:S01]  /*1d620*/  F2FP.SATFINITE.E5M2.F32.PACK_AB_MERGE_C R158, RZ, R158, RZ ;  /* 0x0000009eff9e723e */ /* 0x000fe200048060ff */
[----:B------:R-:W-:Y:S01]  /*1d630*/  @!P3 STG.E.U8 desc[UR20][R2.64+0x19], R17 ;  /* 0x000019110200b986 */ /* 0x000fe2000c101114 */
[----:B------:R-:W-:Y:S01]  /*1d640*/  ISETP.LT.OR P3, PT, R0, 0x1a, !P2 ;  /* 0x0000001a0000780c */ /* 0x000fe20005761670 */
        /* <DEDUP_REMOVED lines=25> */
[----:B0-----:R-:W-:Y:S01]  /*1d7e0*/  F2FP.SATFINITE.E5M2.F32.PACK_AB_MERGE_C R5, RZ, R168, RZ ;  /* 0x000000a8ff05723e */ /* 0x001fe200048060ff */
[----:B------:R-:W-:Y:S01]  /*1d7f0*/  @!P3 STG.E.U8 desc[UR20][R2.64+0x21], R21 ;  /* 0x000021150200b986 */ /* 0x000fe2000c101114 */
[----:B------:R-:W-:Y:S01]  /*1d800*/  ISETP.LT.OR P3, PT, R0, 0x22, !P2 ;  /* 0x000000220000780c */ /* 0x000fe20005761670 */
[----:B------:R-:W-:Y:S01]  /*1d810*/  FMUL R192, R192, UR22 ;  /* 0x00000016c0c07c20 */ /* 0x000fe20008400000 */
[----:B------:R-:W-:Y:S01]  /*1d820*/  F2FP.SATFINITE.E5M2.F32.PACK_AB_MERGE_C R169, RZ, R169, RZ ;  /* 0x000000a9ffa9723e */ /* 0x000fe200048060ff */
[----:B------:R-:W-:Y:S01]  /*1d830*/  @!P5 STG.E.U8 desc[UR20][R24.64+0x20], R22 ;  /* 0x000020161800d986 */ /* 0x000fe2000c101114 */
[----:B------:R-:W-:Y:S01]  /*1d840*/  ISETP.LT.OR P5, PT, R0, 0x29, !P1 ;  /* 0x000000290000780c */ /* 0x000fe20004fa1670 */
[----:B------:R-:W-:Y:S01]  /*1d850*/  FMUL R193, R193, UR22 ;  /* 0x00000016c1c17c20 */ /* 0x000fe20008400000 */
[----:B-----5:R-:W-:Y:S01]  /*1d860*/  F2FP.SATFINITE.E5M2.F32.PACK_AB_MERGE_C R7, RZ, R170, RZ ;  /* 0x000000aaff07723e */ /* 0x020fe200048060ff */
        /* <DEDUP_REMOVED lines=75> */
[----:B------:R-:W-:Y:S01]  /*1dd20*/  FMUL R218, R218, UR22 ;  /* 0x00000016dada7c20 */ /* 0x000fe20008400000 */
        /* <DEDUP_REMOVED lines=11> */
[----:B------:R-:W-:Y:S01]  /*1dde0*/  FMUL R222, R222, UR22 ;  /* 0x00000016dede7c20 */ /* 0x000fe20008400000 */
[----:B------:R-:W-:Y:S01]  /*1ddf0*/  FMUL R223, R223, UR22 ;  /* 0x00000016dfdf7c20 */ /* 0x000fe20008400000 */
[----:B------:R-:W-:Y:S01]  /*1de00*/  FMUL R224, R224, UR22 ;  /* 0x00000016e0e07c20 */ /* 0x000fe20008400000 */
[----:B------:R0:W-:Y:S01]  /*1de10*/  @!P3 STG.E.U8 desc[UR20][R2.64+0x48], R5 ;  /* 0x000048050200b986 */ /* 0x0001e2000c101114 */
[C---:B------:R-:W-:Y:S01]  /*1de20*/  ISETP.LT.OR P3, PT, R0.reuse, 0x4a, !P2 ;  /* 0x0000004a0000780c */ /* 0x040fe20005761670 */
[----:B------:R-:W-:Y:S01]  /*1de30*/  FMUL R225, R225, UR22 ;  /* 0x00000016e1e17c20 */ /* 0x000fe20008400000 */
[----:B------:R-:W-:Y:S01]  /*1de40*/  F2FP.SATFINITE.E5M2.F32.PACK_AB_MERGE_C R221, RZ, R221, RZ ;  /* 0x000000ddffdd723e */ /* 0x000fe200048060ff */
[----:B------:R-:W-:Y:S01]  /*1de50*/  @!P6 STG.E.U8 desc[UR20][R2.64+0x49], R169 ;  /* 0x000049a90200e986 */ /* 0x000fe2000c101114 */
[----:B------:R-:W-:Y:S01]  /*1de60*/  ISETP.LT.OR P6, PT, R0, 0x51, !P1 ;  /* 0x000000510000780c */ /* 0x000fe20004fc1670 */
[----:B------:R-:W-:Y:S01]  /*1de70*/  FMUL R226, R226, UR22 ;  /* 0x00000016e2e27c20 */ /* 0x000fe20008400000 */
[----:B------:R-:W-:Y:S01]  /*1de80*/  F2FP.SATFINITE.E5M2.F32.PACK_AB_MERGE_C R223, RZ, R223, RZ ;  /* 0x000000dfffdf723e */ /* 0x000fe200048060ff */
[----:B------:R5:W-:Y:S01]  /*1de90*/  @!P5 STG.E.U8 desc[UR20][R24.64+0x48], R7 ;  /* 0x000048071800d986 */ /* 0x000be2000c101114 */
[----:B------:R-:W-:Y:S01]  /*1dea0*/  ISETP.LT.OR P5, PT, R0, 0x52, !P1 ;  /* 0x000000520000780c */ /* 0x000fe20004fa1670 */
[----:B------:R-:W-:Y:S01]  /*1deb0*/  FMUL R227, R227, UR22 ;  /* 0x00000016e3e37c20 */ /* 0x000fe20008400000 */
[----:B------:R-:W-:Y:S01]  /*1dec0*/  F2FP.SATFINITE.E5M2.F32.PACK_AB_MERGE_C R225, RZ, R225, RZ ;  /* 0x000000e1ffe1723e */ /* 0x000fe200048060ff */
[----:B------:R-:W-:Y:S01]  /*1ded0*/  FMUL R228, R228, UR22 ;  /* 0x00000016e4e47c20 */ /* 0x000fe20008400000 */
[----:B0-----:R-:W-:Y:S01]  /*1dee0*/  F2FP.SATFINITE.E5M2.F32.PACK_AB_MERGE_C R5, RZ, R172, RZ ;  /* 0x000000acff05723e */ /* 0x001fe200048060ff */
[----:B------:R-:W-:Y:S01]  /*1def0*/  @!P3 STG.E.U8 desc[UR20][R24.64+0x49], R171 ;  /* 0x000049ab1800b986 */ /* 0x000fe2000c101114 */
[C---:B------:R-:W-:Y:S01]  /*1df00*/  ISETP.LT.OR P3, PT, R0.reuse, 0x51, !P2 ;  /* 0x000000510000780c */ /* 0x040fe20005761670 */
[----:B------:R-:W-:Y:S01]  /*1df10*/  FMUL R229, R229, UR22 ;  /* 0x00000016e5e57c20 */ /* 0x000fe20008400000 */
[----:B------:R-:W-:Y:S01]  /*1df20*/  F2FP.SATFINITE.E5M2.F32.PACK_AB_MERGE_C R227, RZ, R227, RZ ;  /* 0x000000e3ffe3723e */ /* 0x000fe200048060ff */
[----:B------:R0:W-:Y:S01]  /*1df30*/  @!P6 STG.E.U8 desc[UR20][R2.64+0x50], R5 ;  /* 0x000050050200e986 */ /* 0x0001e2000c101114 */
[----:B------:R-:W-:Y:S01]  /*1df40*/  ISETP.LT.OR P6, PT, R0, 0x52, !P2 ;  /* 0x000000520000780c */ /* 0x000fe200057c1670 */
[----:B------:R-:W-:Y:S01]  /*1df50*/  FMUL R230, R230, UR22 ;  /* 0x00000016e6e67c20 */ /* 0x000fe20008400000 */
[----:B-----5:R-:W-:Y:S01]  /*1df60*/  F2FP.SATFINITE.E5M2.F32.PACK_AB_MERGE_C R7, RZ, R174, RZ ;  /* 0x000000aeff07723e */ /* 0x020fe200048060ff */
[----:B------:R-:W-:Y:S01]  /*1df70*/  @!P5 STG.E.U8 desc[UR20][R2.64+0x51], R173 ;  /* 0x000051ad0200d986 */ /* 0x000fe2000c101114 */
[----:B------:R-:W-:Y:S01]  /*1df80*/  ISETP.LT.OR P5, PT, R0, 0x59, !P1 ;  /* 0x000000590000780c */ /* 0x000fe20004fa1670 */
[----:B------:R-:W-:Y:S01]  /*1df90*/  FMUL R231, R231, UR22 ;  /* 0x00000016e7e77c20 */ /* 0x000fe20008400000 */
[----:B------:R-:W-:Y:S01]  /*1dfa0*/  F2FP.SATFINITE.E5M2.F32.PACK_AB_MERGE_C R229, RZ, R229, RZ ;  /* 0x000000e5ffe5723e */ /* 0x000fe200048060ff */
[----:B------:R-:W-:Y:S01]  /*1dfb0*/  FMUL R232, R232, UR22 ;  /* 0x00000016e8e87c20 */ /* 0x000fe20008400000 */
[----:B------:R-:W-:Y:S01]  /*1dfc0*/  FMUL R233, R233, UR22 ;  /* 0x00000016e9e97c20 */ /* 0x000fe20008400000 */
[----:B------:R5:W-:Y:S01]  /*1dfd0*/  @!P3 STG.E.U8 desc[UR20][R24.64+0x50], R7 ;  /* 0x000050071800b986 */ /* 0x000be2000c101114 */
[----:B------:R-:W-:Y:S01]  /*1dfe0*/  ISETP.LT.OR P3, PT, R0, 0x5a, !P1 ;  /* 0x0000005a0000780c */ /* 0x000fe20004f61670 */
        /* <DEDUP_REMOVED lines=9> */
[----:B------:R-:W-:Y:S01]  /*1e080*/  F2FP.SATFINITE.E5M2.F32.PACK_AB_MERGE_C R233, RZ, R233, RZ ;  /* 0x000000e9ffe9723e */ /* 0x000fe200048060ff */
[----:B--2---:R-:W-:Y:S01]  /*1e090*/  FMUL R4, R37, UR22 ;  /* 0x0000001625047c20 */ /* 0x004fe20008400000 */
[----:B-----5:R-:W-:Y:S01]  /*1e0a0*/  F2FP.SATFINITE.E5M2.F32.PACK_AB_MERGE_C R7, RZ, R178, RZ ;  /* 0x000000b2ff07723e */ /* 0x020fe200048060ff */
[----:B------:R-:W-:Y:S01]  /*1e0b0*/  @!P3 STG.E.U8 desc[UR20][R2.64+0x59], R177 ;  /* 0x000059b10200b986 */ /* 0x000fe2000c101114 */
[C---:B------:R-:W-:Y:S01]  /*1e0c0*/  ISETP.LT.OR P3, PT, R0.reuse, 0x61, !P1 ;  /* 0x000000610000780c */ /* 0x040fe20004f61670 */
[----:B------:R-:W-:Y:S01]  /*1e0d0*/  FMUL R237, R237, UR22 ;  /* 0x00000016eded7c20 */ /* 0x000fe20008400000 */
[----:B------:R-:W-:Y:S01]  /*1e0e0*/  F2FP.SATFINITE.E5M2.F32.PACK_AB_MERGE_C R235, RZ, R235, RZ ;  /* 0x000000ebffeb723e */ /* 0x000fe200048060ff */
[----:B------:R2:W-:Y:S01]  /*1e0f0*/  @!P6 STG.E.U8 desc[UR20][R24.64+0x58], R7 ;  /* 0x000058071800e986 */ /* 0x0005e2000c101114 */
[----:B------:R-:W-:-:S02]  /*1e100*/  ISETP.LT.OR P6, PT, R0, 0x62, !P1 ;  /* 0x000000620000780c */ /* 0x000fc40004fc1670 */
[----:B0-----:R-:W-:Y:S01]  /*1e110*/  F2FP.SATFINITE.E5M2.F32.PACK_AB_MERGE_C R5, RZ, R180, RZ ;  /* 0x000000b4ff05723e */ /* 0x001fe200048060ff */
[----:B------:R-:W-:Y:S01]  /*1e120*/  @!P5 STG.E.U8 desc[UR20][R24.64+0x59], R179 ;  /* 0x000059b31800d986 */ /* 0x000fe2000c101114 */
[C---:B------:R-:W-:Y:S02]  /*1e130*/  ISETP.LT.OR P5, PT, R0.reuse, 0x61, !P2 ;  /* 0x000000610000780c */ /* 0x040fe400057a1670 */
[----:B------:R-:W-:Y:S01]  /*1e140*/  F2FP.SATFINITE.E5M2.F32.PACK_AB_MERGE_C R9, RZ, R236, RZ ;  /* 0x000000ecff09723e */ /* 0x000fe200048060ff */
[----:B------:R-:W5:Y:S04]  /*1e150*/  LDL.LU R37, [R1+0x21c] ;  /* 0x00021c0001257983 */ /* 0x000f680000300800 */
[----:B------:R0:W-:Y:S01]  /*1e160*/  @!P3 STG.E.U8 desc[UR20][R2.64+0x60], R5 ;  /* 0x000060050200b986 */ /* 0x0001e2000c101114 */
[----:B------:R-:W-:-:S02]  /*1e170*/  ISETP.LT.OR P3, PT, R0, 0x62, !P2 ;  /* 0x000000620000780c */ /* 0x000fc40005761670 */
[----:B--2---:R-:W-:Y:S01]  /*1e180*/  F2FP.SATFINITE.E5M2.F32.PACK_AB_MERGE_C R7, RZ, R182, RZ ;  /* 0x000000b6ff07723e */ /* 0x004fe200048060ff */
[----:B------:R-:W-:Y:S01]  /*1e190*/  @!P6 STG.E.U8 desc[UR20][R2.64+0x61], R181 ;  /* 0x000061b50200e986 */ /* 0x000fe2000c101114 */
[----:B------:R-:W-:-:S03]  /*1e1a0*/  ISETP.LT.OR P6, PT, R0, 0x69, !P1 ;  /* 0x000000690000780c */ /* 0x000fc60004fc1670 */
[----:B------:R2:W-:Y:S01]  /*1e1b0*/  @!P5 STG.E.U8 desc[UR20][R24.64+0x60], R7 ;  /* 0x000060071800d986 */ /* 0x0005e2000c101114 */
[----:B------:R-:W-:Y:S02]  /*1e1c0*/  ISETP.LT.OR P5, PT, R0, 0x6a, !P1 ;  /* 0x0000006a0000780c */ /* 0x000fe40004fa1670 */
[----:B0-----:R-:W-:-:S03]  /*1e1d0*/  F2FP.SATFINITE.E5M2.F32.PACK_AB_MERGE_C R5, RZ, R184, RZ ;  /* 0x000000b8ff05723e */ /* 0x001fc600048060ff */
[----:B------:R-:W-:Y:S01]  /*1e1e0*/  @!P3 STG.E.U8 desc[UR20][R24.64+0x61], R183 ;  /* 0x000061b71800b986 */ /* 0x000fe2000c101114 */
[----:B------:R-:W-:-:S03]  /*1e1f0*/  ISETP.LT.OR P3, PT, R0, 0x69, !P2 ;  /* 0x000000690000780c */ /* 0x000fc60005761670 */
[----:B------:R0:W-:Y:S01]  /*1e200*/  @!P6 STG.E.U8 desc[UR20][R2.64+0x68], R5 ;  /* 0x000068050200e986 */ /* 0x0001e2000c101114 */
[C---:B------:R-:W-:Y:S02]  /*1e210*/  ISETP.LT.OR P6, PT, R0.reuse, 0x6a, !P2 ;  /* 0x0000006a0000780c */ /* 0x040fe400057c1670 */
[----:B--2---:R-:W-:Y:S01]  /*1e220*/  F2FP.SATFINITE.E5M2.F32.PACK_AB_MERGE_C R7, RZ, R186, RZ ;  /* 0x000000baff07723e */ /* 0x004fe200048060ff */
[----:B------:R-:W-:Y:S01]  /*1e230*/  @!P5 STG.E.U8 desc[UR20][R2.64+0x69], R185 ;  /* 0x000069b90200d986 */ /* 0x000fe2000c101114 */
[----:B------:R-:W-:-:S05]  /*1e240*/  ISETP.LT.OR P5, PT, R0, 0x71, !P1 ;  /* 0x000000710000780c */ /* 0x000fca0004fa1670 */
[----:B------:R2:W-:Y:S01]  /*1e250*/  @!P3 STG.E.U8 desc[UR20][R24.64+0x68], R7 ;  /* 0x000068071800b986 */ /* 0x0005e2000c101114 */
[C---:B------:R-:W-:Y:S02]  /*1e260*/  ISETP.LT.OR P3, PT, R0.reuse, 0x72, !P1 ;  /* 0x000000720000780c */ /* 0x040fe40004f61670 */
[----:B0-----:R-:W-:Y:S01]  /*1e270*/  F2FP.SATFINITE.E5M2.F32.PACK_AB_MERGE_C R5, RZ, R188, RZ ;  /* 0x000000bcff05723e */ /* 0x001fe200048060ff */
[----:B------:R-:W-:Y:S01]  /*1e280*/  @!P6 STG.E.U8 desc[UR20][R24.64+0x69], R187 ;  /* 0x000069bb1800e986 */ /* 0x000fe2000c101114 */
[----:B------:R-:W-:-:S03]  /*1e290*/  ISETP.LT.OR P6, PT, R0, 0x71, !P2 ;  /* 0x000000710000780c */ /* 0x000fc600057c1670 */
[----:B------:R0:W-:Y:S01]  /*1e2a0*/  @!P5 STG.E.U8 desc[UR20][R2.64+0x70], R5 ;  /* 0x000070050200d986 */ /* 0x0001e2000c101114 */
[----:B------:R-:W-:Y:S02]  /*1e2b0*/  ISETP.LT.OR P5, PT, R0, 0x72, !P2 ;  /* 0x000000720000780c */ /* 0x000fe400057a1670 */
[----:B--2---:R-:W-:-:S03]  /*1e2c0*/  F2FP.SATFINITE.E5M2.F32.PACK_AB_MERGE_C R7, RZ, R190, RZ ;  /* 0x000000beff07723e */ /* 0x004fc600048060ff */
[----:B------:R-:W-:Y:S01]  /*1e2d0*/  @!P3 STG.E.U8 desc[UR20][R2.64+0x71], R189 ;  /* 0x000071bd0200b986 */ /* 0x000fe2000c101114 */
[----:B------:R-:W-:-:S03]  /*1e2e0*/  ISETP.LT.OR P3, PT, R0, 0x79, !P1 ;  /* 0x000000790000780c */ /* 0x000fc60004f61670 */
[----:B------:R2:W-:Y:S01]  /*1e2f0*/  @!P6 STG.E.U8 desc[UR20][R24.64+0x70], R7 ;  /* 0x000070071800e986 */ /* 0x0005e2000c101114 */
[C---:B------:R-:W-:Y:S02]  /*1e300*/  ISETP.LT.OR P6, PT, R0.reuse, 0x7a, !P1 ;  /* 0x0000007a0000780c */ /* 0x040fe40004fc1670 */
[----:B0-----:R-:W-:Y:S01]  /*1e310*/  F2FP.SATFINITE.E5M2.F32.PACK_AB_MERGE_C R5, RZ, R192, RZ ;  /* 0x000000c0ff05723e */ /* 0x001fe200048060ff */
[----:B------:R-:W-:Y:S01]  /*1e320*/  @!P5 STG.E.U8 desc[UR20][R24.64+0x71], R191 ;  /* 0x000071bf1800d986 */ /* 0x000fe2000c101114 */
[----:B------:R-:W-:-:S05]  /*1e330*/  ISETP.LT.OR P5, PT, R0, 0x79, !P2 ;  /* 0x000000790000780c */ /* 0x000fca00057a1670 */
[----:B------:R0:W-:Y:S01]  /*1e340*/  @!P3 STG.E.U8 desc[UR20][R2.64+0x78], R5 ;  /* 0x000078050200b986 */ /* 0x0001e2000c101114 */
[C---:B------:R-:W-:Y:S02]  /*1e350*/  ISETP.LT.OR P3, PT, R0.reuse, 0x7a, !P2 ;  /* 0x0000007a0000780c */ /* 0x040fe40005761670 */
        /* <DEDUP_REMOVED lines=104> */
[----:B------:R-:W-:-:S03]  /*1e9e0*/  ISETP.LT.OR P3, PT, R0, 0xd2, !P1 ;  /* 0x000000d20000780c */ /* 0x000fc60004f61670 */
[----:B------:R-:W-:Y:S01]  /*1e9f0*/  @!P6 STG.E.U8 desc[UR20][R24.64+0xc9], R235 ;  /* 0x0000c9eb1800e986 */ /* 0x000fe2000c101114 */
[----:B------:R-:W-:Y:S01]  /*1ea00*/  ISETP.LT.OR P6, PT, R0, 0xd1, !P2 ;  /* 0x000000d10000780c */ /* 0x000fe200057c1670 */
[----:B----4-:R-:W-:Y:S02]  /*1ea10*/  FMUL R5, R36, UR22 ;  /* 0x0000001624057c20 */ /* 0x010fe40008400000 */
[----:B------:R-:W2:Y:S01]  /*1ea20*/  LDL.LU R36, [R1+0x220] ;  /* 0x0002200001247983 */ /* 0x000ea20000300800 */
[----:B0-----:R-:W-:Y:S01]  /*1ea30*/  F2FP.SATFINITE.E5M2.F32.PACK_AB_MERGE_C R7, RZ, R4, RZ ;  /* 0x00000004ff07723e */ /* 0x001fe200048060ff */
[----:B---3--:R-:W-:Y:S02]  /*1ea40*/  FMUL R4, R35, UR22 ;  /* 0x0000001623047c20 */ /* 0x008fe40008400000 */
[----:B------:R0:W-:Y:S01]  /*1ea50*/  @!P5 STG.E.U8 desc[UR20][R2.64+0xd0], R9 ;  /* 0x0000d0090200d986 */ /* 0x0001e2000c101114 */
[----:B------:R-:W-:Y:S02]  /*1ea60*/  F2FP.SATFINITE.E5M2.F32.PACK_AB_MERGE_C R237, RZ, R237, RZ ;  /* 0x000000edffed723e */ /* 0x000fe400048060ff */
[----:B------:R-:W-:Y:S01]  /*1ea70*/  F2FP.SATFINITE.E5M2.F32.PACK_AB_MERGE_C R11, RZ, R5, RZ ;  /* 0x00000005ff0b723e */ /* 0x000fe200048060ff */
[----:B------:R-:W3:Y:S01]  /*1ea80*/  LDL.LU R35, [R1+0x224] ;  /* 0x0002240001237983 */ /* 0x000ee20000300800 */
[----:B------:R-:W-:-:S03]  /*1ea90*/  FMUL R5, R34, UR22 ;  /* 0x0000001622057c20 */ /* 0x000fc60008400000 */
[----:B------:R-:W4:Y:S01]  /*1eaa0*/  LDL.LU R34, [R1+0x228] ;  /* 0x0002280001227983 */ /* 0x000f220000300800 */
[----:B0-----:R-:W-:Y:S01]  /*1eab0*/  F2FP.SATFINITE.E5M2.F32.PACK_AB_MERGE_C R9, RZ, R4, RZ ;  /* 0x00000004ff09723e */ /* 0x001fe200048060ff */
[----:B------:R-:W-:Y:S02]  /*1eac0*/  FMUL R4, R33, UR22 ;  /* 0x0000001621047c20 */ /* 0x000fe40008400000 */
[----:B------:R-:W-:Y:S01]  /*1ead0*/  @!P3 STG.E.U8 desc[UR20][R2.64+0xd1], R237 ;  /* 0x0000d1ed0200b986 */ /* 0x000fe2000c101114 */
[----:B------:R-:W-:-:S03]  /*1eae0*/  F2FP.SATFINITE.E5M2.F32.PACK_AB_MERGE_C R13, RZ, R5, RZ ;  /* 0x00000005ff0d723e */ /* 0x000fc600048060ff */
[----:B------:R0:W-:Y:S01]  /*1eaf0*/  @!P6 STG.E.U8 desc[UR20][R24.64+0xd0], R7 ;  /* 0x0000d0071800e986 */ /* 0x0001e2000c101114 */
[----:B------:R-:W-:-:S03]  /*1eb00*/  FMUL R5, R30, UR22 ;  /* 0x000000161e057c20 */ /* 0x000fc60008400000 */
[----:B------:R-:W4:Y:S01]  /*1eb10*/  LDL.LU R33, [R1+0x22c] ;  /* 0x00022c0001217983 */ /* 0x000f220000300800 */
[----:B0-----:R-:W-:Y:S01]  /*1eb20*/  F2FP.SATFINITE.E5M2.F32.PACK_AB_MERGE_C R7, RZ, R4, RZ ;  /* 0x00000004ff07723e */ /* 0x001fe200048060ff */
[----:B------:R-:W-:Y:S02]  /*1eb30*/  FMUL R4, R31, UR22 ;  /* 0x000000161f047c20 */ /* 0x000fe40008400000 */
[----:B------:R-:W4:Y:S04]  /*1eb40*/  LDL.LU R31, [R1+0x230] ;  /* 0x00023000011f7983 */ /* 0x000f280000300800 */
[----:B------:R-:W4:Y:S01]  /*1eb50*/  LDL.LU R30, [R1+0x234] ;  /* 0x00023400011e7983 */ /* 0x000f220000300800 */
[C---:B------:R-:W-:Y:S02]  /*1eb60*/  ISETP.LT.OR P5, PT, R0.reuse, 0xd2, !P2 ;  /* 0x000000d20000780c */ /* 0x040fe400057a1670 */
[C---:B------:R-:W-:Y:S01]  /*1eb70*/  ISETP.LT.OR P3, PT, R0.reuse, 0xd9, !P1 ;  /* 0x000000d90000780c */ /* 0x040fe20004f61670 */
[----:B-----5:R-:W-:Y:S01]  /*1eb80*/  FMUL R6, R37, UR22 ;  /* 0x0000001625067c20 */ /* 0x020fe20008400000 */
[C---:B------:R-:W-:Y:S01]  /*1eb90*/  ISETP.LT.OR P6, PT, R0.reuse, 0xda, !P1 ;  /* 0x000000da0000780c */ /* 0x040fe20004fc1670 */
[----:B------:R-:W5:Y:S04]  /*1eba0*/  LDL.LU R38, [R1+0x238] ;  /* 0x0002380001267983 */ /* 0x000f680000300800 */
[----:B------:R-:W5:Y:S04]  /*1ebb0*/  LDL.LU R37, [R1+0x23c] ;  /* 0x00023c0001257983 */ /* 0x000f680000300800 */
[----:B------:R0:W-:Y:S01]  /*1ebc0*/  @!P5 STG.E.U8 desc[UR20][R24.64+0xd1], R11 ;  /* 0x0000d10b1800d986 */ /* 0x0001e2000c101114 */
[----:B------:R-:W-:-:S03]  /*1ebd0*/  ISETP.LT.OR P5, PT, R0, 0xd9, !P2 ;  /* 0x000000d90000780c */ /* 0x000fc600057a1670 */
[----:B------:R1:W-:Y:S01]  /*1ebe0*/  @!P3 STG.E.U8 desc[UR20][R2.64+0xd8], R9 ;  /* 0x0000d8090200b986 */ /* 0x0003e2000c101114 */
[----:B------:R-:W-:-:S03]  /*1ebf0*/  ISETP.LT.OR P3, PT, R0, 0xda, !P2 ;  /* 0x000000da0000780c */ /* 0x000fc60005761670 */
[----:B------:R1:W-:Y:S01]  /*1ec00*/  @!P6 STG.E.U8 desc[UR20][R2.64+0xd9], R13 ;  /* 0x0000d90d0200e986 */ /* 0x0003e2000c101114 */
[----:B------:R-:W-:Y:S02]  /*1ec10*/  ISETP.LT.OR P6, PT, R0, 0xe1, !P1 ;  /* 0x000000e10000780c */ /* 0x000fe40004fc1670 */
[----:B0-----:R-:W-:-:S03]  /*1ec20*/  F2FP.SATFINITE.E5M2.F32.PACK_AB_MERGE_C R11, RZ, R4, RZ ;  /* 0x00000004ff0b723e */ /* 0x001fc600048060ff */
[----:B------:R0:W-:Y:S01]  /*1ec30*/  @!P5 STG.E.U8 desc[UR20][R24.64+0xd8], R7 ;  /* 0x0000d8071800d986 */ /* 0x0001e2000c101114 */
[----:B-1----:R-:W-:-:S03]  /*1ec40*/  F2FP.SATFINITE.E5M2.F32.PACK_AB_MERGE_C R9, RZ, R5, RZ ;  /* 0x00000005ff09723e */ /* 0x002fc600048060ff */
[----:B------:R-:W-:Y:S04]  /*1ec50*/  @!P3 STG.E.U8 desc[UR20][R24.64+0xd9], R11 ;  /* 0x0000d90b1800b986 */ /* 0x000fe8000c101114 */
[----:B------:R1:W-:Y:S01]  /*1ec60*/  @!P6 STG.E.U8 desc[UR20][R2.64+0xe0], R9 ;  /* 0x0000e0090200e986 */ /* 0x0003e2000c101114 */
[----:B------:R-:W-:Y:S01]  /*1ec70*/  F2FP.SATFINITE.E5M2.F32.PACK_AB_MERGE_C R13, RZ, R6, RZ ;  /* 0x00000006ff0d723e */ /* 0x000fe200048060ff */
[----:B--2---:R-:W-:Y:S02]  /*1ec80*/  FMUL R4, R36, UR22 ;  /* 0x0000001624047c20 */ /* 0x004fe40008400000 */
[----:B------:R-:W2:Y:S03]  /*1ec90*/  LDL.LU R36, [R1+0x240] ;  /* 0x0002400001247983 */ /* 0x000ea60000300800 */
[----:B0-----:R-:W-:Y:S01]  /*1eca0*/  F2FP.SATFINITE.E5M2.F32.PACK_AB_MERGE_C R7, RZ, R4, RZ ;  /* 0x00000004ff07723e */ /* 0x001fe200048060ff */
[----:B---3--:R-:W-:-:S02]  /*1ecb0*/  FMUL R5, R35, UR22 ;  /* 0x0000001623057c20 */ /* 0x008fc40008400000 */
[----:B------:R-:W3:Y:S01]  /*1ecc0*/  LDL.LU R35, [R1+0x244] ;  /* 0x0002440001237983 */ /* 0x000ee20000300800 */
[----:B----4-:R-:W-:-:S03]  /*1ecd0*/  FMUL R4, R34, UR22 ;  /* 0x0000001622047c20 */ /* 0x010fc60008400000 */
[----:B------:R-:W4:Y:S01]  /*1ece0*/  LDL.LU R34, [R1+0x248] ;  /* 0x0002480001227983 */ /* 0x000f220000300800 */
[----:B------:R-:W-:Y:S02]  /*1ecf0*/  F2FP.SATFINITE.E5M2.F32.PACK_AB_MERGE_C R15, RZ, R5, RZ ;  /* 0x00000005ff0f723e */ /* 0x000fe400048060ff */
[----:B-1----:R-:W-:Y:S01]  /*1ed00*/  F2FP.SATFINITE.E5M2.F32.PACK_AB_MERGE_C R9, RZ, R4, RZ ;  /* 0x00000004ff09723e */ /* 0x002fe200048060ff */
[----:B------:R-:W-:Y:S02]  /*1ed10*/  FMUL R4, R33, UR22 ;  /* 0x0000001621047c20 */ /* 0x000fe40008400000 */
[----:B------:R-:W4:Y:S01]  /*1ed20*/  LDL.LU R33, [R1+0x24c] ;  /* 0x00024c0001217983 */ /* 0x000f220000300800 */
[----:B------:R-:W-:-:S03]  /*1ed30*/  FMUL R5, R31, UR22 ;  /* 0x000000161f057c20 */ /* 0x000fc60008400000 */
[----:B------:R-:W4:Y:S01]  /*1ed40*/  LDL.LU R31, [R1+0x250] ;  /* 0x00025000011f7983 */ /* 0x000f220000300800 */
[----:B------:R-:W-:-:S03]  /*1ed50*/  FMUL R6, R30, UR22 ;  /* 0x000000161e067c20 */ /* 0x000fc60008400000 */
[----:B------:R-:W4:Y:S01]  /*1ed60*/  LDL.LU R30, [R1+0x254] ;  /* 0x00025400011e7983 */ /* 0x000f220000300800 */
[C---:B------:R-:W-:Y:S02]  /*1ed70*/  ISETP.LT.OR P5, PT, R0.reuse, 0xe2, !P1 ;  /* 0x000000e20000780c */ /* 0x040fe40004fa1670 */
[C---:B------:R-:W-:Y:S02]  /*1ed80*/  ISETP.LT.OR P3, PT, R0.reuse, 0xe1, !P2 ;  /* 0x000000e10000780c */ /* 0x040fe40005761670 */
[----:B------:R-:W-:-:S09]  /*1ed90*/  ISETP.LT.OR P6, PT, R0, 0xe2, !P2 ;  /* 0x000000e20000780c */ /* 0x000fd200057c1670 */
[----:B------:R-:W-:Y:S01]  /*1eda0*/  @!P5 STG.E.U8 desc[UR20][R2.64+0xe1], R13 ;  /* 0x0000e10d0200d986 */ /* 0x000fe2000c101114 */
[----:B------:R-:W-:-:S03]  /*1edb0*/  ISETP.LT.OR P5, PT, R0, 0xe9, !P1 ;  /* 0x000000e90000780c */ /* 0x000fc60004fa1670 */
[----:B------:R0:W-:Y:S01]  /*1edc0*/  @!P3 STG.E.U8 desc[UR20][R24.64+0xe0], R7 ;  /* 0x0000e0071800b986 */ /* 0x0001e2000c101114 */
[----:B------:R-:W-:-:S03]  /*1edd0*/  ISETP.LT.OR P3, PT, R0, 0xea, !P1 ;  /* 0x000000ea0000780c */ /* 0x000fc60004f61670 */
[----:B------:R1:W-:Y:S01]  /*1ede0*/  @!P6 STG.E.U8 desc[UR20][R24.64+0xe1], R15 ;  /* 0x0000e10f1800e986 */ /* 0x0003e2000c101114 */
[----:B------:R-:W-:Y:S02]  /*1edf0*/  ISETP.LT.OR P6, PT, R0, 0xe9, !P2 ;  /* 0x000000e90000780c */ /* 0x000fe400057c1670 */
[----:B------:R-:W-:Y:S01]  /*1ee00*/  F2FP.SATFINITE.E5M2.F32.PACK_AB_MERGE_C R11, RZ, R4, RZ ;  /* 0x00000004ff0b723e */ /* 0x000fe200048060ff */
[----:B-----5:R-:W-:Y:S02]  /*1ee10*/  FMUL R4, R38, UR22 ;  /* 0x0000001626047c20 */ /* 0x020fe40008400000 */
[----:B------:R5:W-:Y:S01]  /*1ee20*/  @!P5 STG.E.U8 desc[UR20][R2.64+0xe8], R9 ;  /* 0x0000e8090200d986 */ /* 0x000be2000c101114 */
[----:B------:R-:W-:Y:S02]  /*1ee30*/  ISETP.LT.OR P5, PT, R0, 0xea, !P2 ;  /* 0x000000ea0000780c */ /* 0x000fe400057a1670 */
[----:B0-----:R-:W-:Y:S01]  /*1ee40*/  F2FP.SATFINITE.E5M2.F32.PACK_AB_MERGE_C R7, RZ, R5, RZ ;  /* 0x00000005ff07723e */ /* 0x001fe200048060ff */
[----:B------:R-:W-:Y:S01]  /*1ee50*/  FMUL R5, R37, UR22 ;  /* 0x0000001625057c20 */ /* 0x000fe20008400000 */
[----:B------:R-:W-:-:S04]  /*1ee60*/  F2FP.SATFINITE.E5M2.F32.PACK_AB_MERGE_C R13, RZ, R6, RZ ;  /* 0x00000006ff0d723e */ /* 0x000fc800048060ff */
[----:B-1----:R-:W-:Y:S02]  /*1ee70*/  F2FP.SATFINITE.E5M2.F32.PACK_AB_MERGE_C R15, RZ, R5, RZ ;  /* 0x00000005ff0f723e */ /* 0x002fe400048060ff */
[----:B-----5:R-:W-:Y:S01]  /*1ee80*/  F2FP.SATFINITE.E5M2.F32.PACK_AB_MERGE_C R9, RZ, R4, RZ ;  /* 0x00000004ff09723e */ /* 0x020fe200048060ff */
[----:B------:R-:W-:Y:S04]  /*1ee90*/  @!P3 STG.E.U8 desc[UR20][R2.64+0xe9], R11 ;  /* 0x0000e90b0200b986 */ /* 0x000fe8000c101114 */
[----:B------:R0:W-:Y:S04]  /*1eea0*/  @!P6 STG.E.U8 desc[UR20][R24.64+0xe8], R7 ;  /* 0x0000e8071800e986 */ /* 0x0001e8000c101114 */
[----:B------:R1:W-:Y:S01]  /*1eeb0*/  @!P5 STG.E.U8 desc[UR20][R24.64+0xe9], R13 ;  /* 0x0000e90d1800d986 */ /* 0x0003e2000c101114 */
[----:B--2---:R-:W-:-:S05]  /*1eec0*/  FMUL R4, R36, UR22 ;  /* 0x0000001624047c20 */ /* 0x004fca0008400000 */
[----:B0-----:R-:W-:Y:S01]  /*1eed0*/  F2FP.SATFINITE.E5M2.F32.PACK_AB_MERGE_C R7, RZ, R4, RZ ;  /* 0x00000004ff07723e */ /* 0x001fe200048060ff */
[----:B---3--:R-:W-:Y:S02]  /*1eee0*/  FMUL R5, R35, UR22 ;  /* 0x0000001623057c20 */ /* 0x008fe40008400000 */
[----:B------:R-:W2:Y:S01]  /*1eef0*/  LDL.LU R35, [R1+0x258] ;  /* 0x0002580001237983 */ /* 0x000ea20000300800 */
[----:B----4-:R-:W-:-:S03]  /*1ef00*/  FMUL R6, R34, UR22 ;  /* 0x0000001622067c20 */ /* 0x010fc60008400000 */
[----:B------:R-:W3:Y:S01]  /*1ef10*/  LDL.LU R37, [R1+0x25c] ;  /* 0x00025c0001257983 */ /* 0x000ee20000300800 */
[----:B------:R-:W-:-:S03]  /*1ef20*/  F2FP.SATFINITE.E5M2.F32.PACK_AB_MERGE_C R11, RZ, R5, RZ ;  /* 0x00000005ff0b723e */ /* 0x000fc600048060ff */
[----:B------:R-:W4:Y:S01]  /*1ef30*/  LDL.LU R34, [R1+0x260] ;  /* 0x0002600001227983 */ /* 0x000f220000300800 */
[----:B-1----:R-:W-:Y:S01]  /*1ef40*/  F2FP.SATFINITE.E5M2.F32.PACK_AB_MERGE_C R13, RZ, R6, RZ ;  /* 0x00000006ff0d723e */ /* 0x002fe200048060ff */
[----:B------:R-:W-:Y:S02]  /*1ef50*/  FMUL R4, R33, UR22 ;  /* 0x0000001621047c20 */ /* 0x000fe40008400000 */
[----:B------:R-:W5:Y:S01]  /*1ef60*/  LDL.LU R33, [R1+0x264] ;  /* 0x0002640001217983 */ /* 0x000f620000300800 */
[----:B------:R-:W-:-:S03]  /*1ef70*/  FMUL R5, R31, UR22 ;  /* 0x000000161f057c20 */ /* 0x000fc60008400000 */
[----:B------:R-:W5:Y:S01]  /*1ef80*/  LDL.LU R31, [R1+0x268] ;  /* 0x00026800011f7983 */ /* 0x000f620000300800 */
[----:B------:R-:W-:-:S03]  /*1ef90*/  FMUL R6, R30, UR22 ;  /* 0x000000161e067c20 */ /* 0x000fc60008400000 */
[----:B------:R-:W5:Y:S01]  /*1efa0*/  LDL.LU R30, [R1+0x26c] ;  /* 0x00026c00011e7983 */ /* 0x000f620000300800 */
[C---:B------:R-:W-:Y:S02]  /*1efb0*/  ISETP.LT.OR P3, PT, R0.reuse, 0xf1, !P1 ;  /* 0x000000f10000780c */ /* 0x040fe40004f61670 */
[C---:B------:R-:W-:Y:S01]  /*1efc0*/  ISETP.LT.OR P6, PT, R0.reuse, 0xf2, !P1 ;  /* 0x000000f20000780c */ /* 0x040fe20004fc1670 */
[----:B------:R-:W5:Y:S01]  /*1efd0*/  LDL.LU R36, [R1+0x270] ;  /* 0x0002700001247983 */ /* 0x000f620000300800 */
[----:B------:R-:W-:-:S09]  /*1efe0*/  ISETP.LT.OR P5, PT, R0, 0xf1, !P2 ;  /* 0x000000f10000780c */ /* 0x000fd200057a1670 */
[----:B------:R0:W-:Y:S01]  /*1eff0*/  @!P3 STG.E.U8 desc[UR20][R2.64+0xf0], R9 ;  /* 0x0000f0090200b986 */ /* 0x0001e2000c101114 */
[----:B------:R-:W-:-:S03]  /*1f000*/  ISETP.LT.OR P3, PT, R0, 0xf2, !P2 ;  /* 0x000000f20000780c */ /* 0x000fc60005761670 */
[----:B------:R1:W-:Y:S01]  /*1f010*/  @!P6 STG.E.U8 desc[UR20][R2.64+0xf1], R15 ;  /* 0x0000f10f0200e986 */ /* 0x0003e2000c101114 */
[C---:B------:R-:W-:Y:S02]  /*1f020*/  ISETP.LT.OR P6, PT, R0.reuse, 0xf9, !P1 ;  /* 0x000000f90000780c */ /* 0x040fe40004fc1670 */
[----:B------:R-:W-:Y:S01]  /*1f030*/  ISETP.LT.OR P1, PT, R0, 0xfa, !P1 ;  /* 0x000000fa0000780c */ /* 0x000fe20004f21670 */
[----:B------:R1:W-:Y:S01]  /*1f040*/  @!P5 STG.E.U8 desc[UR20][R24.64+0xf0], R7 ;  /* 0x0000f0071800d986 */ /* 0x0003e2000c101114 */
[----:B0-----:R-:W-:Y:S02]  /*1f050*/  F2FP.SATFINITE.E5M2.F32.PACK_AB_MERGE_C R9, RZ, R5, RZ ;  /* 0x00000005ff09723e */ /* 0x001fe400048060ff */
[----:B-1----:R-:W-:Y:S02]  /*1f060*/  F2FP.SATFINITE.E5M2.F32.PACK_AB_MERGE_C R15, RZ, R6, RZ ;  /* 0x00000006ff0f723e */ /* 0x002fe400048060ff */
[----:B------:R-:W-:Y:S01]  /*1f070*/  F2FP.SATFINITE.E5M2.F32.PACK_AB_MERGE_C R7, RZ, R4, RZ ;  /* 0x00000004ff07723e */ /* 0x000fe200048060ff */
[----:B------:R0:W-:Y:S04]  /*1f080*/  @!P3 STG.E.U8 desc[UR20][R24.64+0xf1], R11 ;  /* 0x0000f10b1800b986 */ /* 0x0001e8000c101114 */
[----:B------:R-:W-:Y:S04]  /*1f090*/  @!P6 STG.E.U8 desc[UR20][R2.64+0xf8], R13 ;  /* 0x0000f80d0200e986 */ /* 0x000fe8000c101114 */
[----:B------:R5:W-:Y:S01]  /*1f0a0*/  @!P1 STG.E.U8 desc[UR20][R2.64+0xf9], R7 ;  /* 0x0000f90702009986 */ /* 0x000be2000c101114 */
[----:B--2---:R-:W-:-:S03]  /*1f0b0*/  FMUL R4, R35, UR22 ;  /* 0x0000001623047c20 */ /* 0x004fc60008400000 */
[----:B------:R-:W2:Y:S01]  /*1f0c0*/  LDL.LU R35, [R1+0x274] ;  /* 0x0002740001237983 */ /* 0x000ea20000300800 */
[----:B---3--:R-:W-:-:S03]  /*1f0d0*/  FMUL R5, R37, UR22 ;  /* 0x0000001625057c20 */ /* 0x008fc60008400000 */
[----:B------:R-:W3:Y:S01]  /*1f0e0*/  LDL.LU R37, [R1+0x278] ;  /* 0x0002780001257983 */ /* 0x000ee20000300800 */
[----:B----4-:R-:W-:-:S03]  /*1f0f0*/  FMUL R6, R34, UR22 ;  /* 0x0000001622067c20 */ /* 0x010fc60008400000 */
[----:B------:R-:W4:Y:S01]  /*1f100*/  LDL.LU R34, [R1+0x27c] ;  /* 0x00027c0001227983 */ /* 0x000f220000300800 */
[----:B0-----:R-:W-:Y:S01]  /*1f110*/  F2FP.SATFINITE.E5M2.F32.PACK_AB_MERGE_C R11, RZ, R4, RZ ;  /* 0x00000004ff0b723e */ /* 0x001fe200048060ff */
[----:B-----5:R-:W-:Y:S02]  /*1f120*/  FMUL R2, R33, UR22 ;  /* 0x0000001621027c20 */ /* 0x020fe40008400000 */
[----:B------:R-:W5:Y:S01]  /*1f130*/  LDL.LU R33, [R1+0x280] ;  /* 0x0002800001217983 */ /* 0x000f620000300800 */
[----:B------:R-:W-:-:S03]  /*1f140*/  FMUL R3, R31, UR22 ;  /* 0x000000161f037c20 */ /* 0x000fc60008400000 */
[----:B------:R-:W5:Y:S01]  /*1f150*/  LDL.LU R31, [R1+0x284] ;  /* 0x00028400011f7983 */ /* 0x000f620000300800 */
[----:B------:R-:W-:-:S03]  /*1f160*/  FMUL R4, R30, UR22 ;  /* 0x000000161e047c20 */ /* 0x000fc60008400000 */
[----:B------:R-:W5:Y:S01]  /*1f170*/  LDL.LU R30, [R1+0x288] ;  /* 0x00028800011e7983 */ /* 0x000f620000300800 */
[C---:B------:R-:W-:Y:S02]  /*1f180*/  ISETP.LT.OR P5, PT, R0.reuse, 0xf9, !P2 ;  /* 0x000000f90000780c */ /* 0x040fe400057a1670 */
[----:B------:R-:W-:Y:S02]  /*1f190*/  ISETP.LT.OR P2, PT, R0, 0xfa, !P2 ;  /* 0x000000fa0000780c */ /* 0x000fe40005741670 */
[C---:B------:R-:W-:Y:S02]  /*1f1a0*/  ISETP.GE.AND P6, PT, R32.reuse, 0x81, PT ;  /* 0x000000812000780c */ /* 0x040fe40003fc6270 */
[----:B------:R-:W-:Y:S02]  /*1f1b0*/  ISETP.GE.AND P3, PT, R32, 0x89, PT ;  /* 0x000000892000780c */ /* 0x000fe40003f66270 */
[----:B------:R-:W-:-:S05]  /*1f1c0*/  ISETP.LT.OR P1, PT, R0, 0x1, !P6 ;  /* 0x000000010000780c */ /* 0x000fca0007721670 */
[----:B------:R0:W-:Y:S01]  /*1f1d0*/  @!P5 STG.E.U8 desc[UR20][R24.64+0xf8], R9 ;  /* 0x0000f8091800d986 */ /* 0x0001e2000c101114 */
[----:B------:R-:W-:-:S03]  /*1f1e0*/  ISETP.LT.OR P5, PT, R0, 0x1, !P3 ;  /* 0x000000010000780c */ /* 0x000fc60005fa1670 */
[----:B------:R-:W-:Y:S01]  /*1f1f0*/  @!P2 STG.E.U8 desc[UR20][R24.64+0xf9], R15 ;  /* 0x0000f90f1800a986 */ /* 0x000fe2000c101114 */
[C---:B------:R-:W-:Y:S02]  /*1f200*/  ISETP.LT.OR P2, PT, R0.reuse, 0x2, !P6 ;  /* 0x000000020000780c */ /* 0x040fe40007741670 */
[----:B------:R-:W-:Y:S02]  /*1f210*/  F2FP.SATFINITE.E5M2.F32.PACK_AB_MERGE_C R5, RZ, R5, RZ ;  /* 0x00000005ff05723e */ /* 0x000fe400048060ff */
[----:B------:R-:W-:Y:S01]  /*1f220*/  F2FP.SATFINITE.E5M2.F32.PACK_AB_MERGE_C R7, RZ, R6, RZ ;  /* 0x00000006ff07723e */ /* 0x000fe200048060ff */
[----:B------:R1:W-:Y:S01]  /*1f230*/  @!P1 STG.E.U8 desc[UR20][R28.64], R11 ;  /* 0x0000000b1c009986 */ /* 0x0003e2000c101114 */
[----:B------:R-:W-:Y:S02]  /*1f240*/  ISETP.LT.OR P1, PT, R0, 0x2, !P3 ;  /* 0x000000020000780c */ /* 0x000fe40005f21670 */
[----:B0-----:R-:W-:Y:S01]  /*1f250*/  F2FP.SATFINITE.E5M2.F32.PACK_AB_MERGE_C R9, RZ, R2, RZ ;  /* 0x00000002ff09723e */ /* 0x001fe200048060ff */
[----:B------:R-:W-:-:S02]  /*1f260*/  FMUL R2, R36, UR22 ;  /* 0x0000001624027c20 */ /* 0x000fc40008400000 */
[----:B------:R-:W5:Y:S04]  /*1f270*/  LDL.LU R36, [R1+0x28c] ;  /* 0x00028c0001247983 */ /* 0x000f680000300800 */
[----:B------:R0:W-:Y:S04]  /*1f280*/  @!P2 STG.E.U8 desc[UR20][R28.64+0x1], R5 ;  /* 0x000001051c00a986 */ /* 0x0001e8000c101114 */
[----:B------:R4:W-:Y:S01]  /*1f290*/  @!P5 STG.E.U8 desc[UR20][R26.64], R7 ;  /* 0x000000071a00d986 */ /* 0x0009e2000c101114 */
[----:B------:R-:W-:Y:S02]  /*1f2a0*/  ISETP.LT.OR P5, PT, R0, 0xa, !P6 ;  /* 0x0000000a0000780c */ /* 0x000fe400077a1670 */
[----:B------:R-:W-:-:S02]  /*1f2b0*/  F2FP.SATFINITE.E5M2.F32.PACK_AB_MERGE_C R13, RZ, R3, RZ ;  /* 0x00000003ff0d723e */ /* 0x000fc400048060ff */
[----:B-1----:R-:W-:Y:S02]  /*1f2c0*/  F2FP.SATFINITE.E5M2.F32.PACK_AB_MERGE_C R11, RZ, R4, RZ ;  /* 0x00000004ff0b723e */ /* 0x002fe400048060ff */
[----:B0-----:R-:W-:Y:S01]  /*1f2d0*/  F2FP.SATFINITE.E5M2.F32.PACK_AB_MERGE_C R5, RZ, R2, RZ ;  /* 0x00000002ff05723e */ /* 0x001fe200048060ff */
[----:B------:R0:W-:Y:S06]  /*1f2e0*/  @!P1 STG.E.U8 desc[UR20][R26.64+0x1], R9 ;  /* 0x000001091a009986 */ /* 0x0001ec000c101114 */
[----:B------:R1:W-:Y:S01]  /*1f2f0*/  @!P5 STG.E.U8 desc[UR20][R28.64+0x9], R11 ;  /* 0x0000090b1c00d986 */ /* 0x0003e2000c101114 */
[----:B--2---:R-:W-:-:S03]  /*1f300*/  FMUL R3, R35, UR22 ;  /* 0x0000001623037c20 */ /* 0x004fc60008400000 */
[----:B------:R-:W2:Y:S01]  /*1f310*/  LDL.LU R35, [R1+0x290] ;  /* 0x0002900001237983 */ /* 0x000ea20000300800 */
[----:B---3--:R-:W-:-:S03]  /*1f320*/  FMUL R4, R37, UR22 ;  /* 0x0000001625047c20 */ /* 0x008fc60008400000 */
[----:B------:R-:W3:Y:S01]  /*1f330*/  LDL.LU R37, [R1+0x294] ;  /* 0x0002940001257983 */ /* 0x000ee20000300800 */
[----:B----4-:R-:W-:-:S03]  /*1f340*/  FMUL R2, R34, UR22 ;  /* 0x0000001622027c20 */ /* 0x010fc60008400000 */
[----:B------:R-:W4:Y:S01]  /*1f350*/  LDL.LU R34, [R1+0x298] ;  /* 0x0002980001227983 */ /* 0x000f220000300800 */
[----:B------:R-:W-:Y:S02]  /*1f360*/  F2FP.SATFINITE.E5M2.F32.PACK_AB_MERGE_C R7, RZ, R3, RZ ;  /* 0x00000003ff07723e */ /* 0x000fe400048060ff */
[----:B0-----:R-:W-:Y:S02]  /*1f370*/  F2FP.SATFINITE.E5M2.F32.PACK_AB_MERGE_C R9, RZ, R4, RZ ;  /* 0x00000004ff09723e */ /* 0x001fe400048060ff */
[----:B-1----:R-:W-:Y:S01]  /*1f380*/  F2FP.SATFINITE.E5M2.F32.PACK_AB_MERGE_C R11, RZ, R2, RZ ;  /* 0x00000002ff0b723e */ /* 0x002fe200048060ff */
[----:B-----5:R-:W-:Y:S02]  /*1f390*/  FMUL R3, R33, UR22 ;  /* 0x0000001621037c20 */ /* 0x020fe40008400000 */
[----:B------:R-:W5:Y:S01]  /*1f3a0*/  LDL.LU R33, [R1+0x29c] ;  /* 0x00029c0001217983 */ /* 0x000f620000300800 */
[----:B------:R-:W-:-:S03]  /*1f3b0*/  FMUL R4, R31, UR22 ;  /* 0x000000161f047c20 */ /* 0x000fc60008400000 */
[----:B------:R-:W5:Y:S01]  /*1f3c0*/  LDL.LU R31, [R1+0x2a0] ;  /* 0x0002a000011f7983 */ /* 0x000f620000300800 */
[----:B------:R-:W-:-:S03]  /*1f3d0*/  FMUL R2, R30, UR22 ;  /* 0x000000161e027c20 */ /* 0x000fc60008400000 */
[----:B------:R-:W5:Y:S01]  /*1f3e0*/  LDL.LU R30, [R1+0x2a4] ;  /* 0x0002a400011e7983 */ /* 0x000f620000300800 */
[C---:B------:R-:W-:Y:S02]  /*1f3f0*/  ISETP.LT.OR P2, PT, R0.reuse, 0x9, !P6 ;  /* 0x000000090000780c */ /* 0x040fe40007741670 */
[C---:B------:R-:W-:Y:S02]  /*1f400*/  ISETP.LT.OR P1, PT, R0.reuse, 0x9, !P3 ;  /* 0x000000090000780c */ /* 0x040fe40005f21670 */
[----:B------:R-:W-:-:S09]  /*1f410*/  ISETP.LT.OR P5, PT, R0, 0x11, !P6 ;  /* 0x000000110000780c */ /* 0x000fd200077a1670 */
[----:B------:R0:W-:Y:S01]  /*1f420*/  @!P2 STG.E.U8 desc[UR20][R28.64+0x8], R13 ;  /* 0x0000080d1c00a986 */ /* 0x0001e2000c101114 */
[----:B------:R-:W-:-:S03]  /*1f430*/  ISETP.LT.OR P2, PT, R0, 0xa, !P3 ;  /* 0x0000000a0000780c */ /* 0x000fc60005f41670 */
[----:B------:R1:W-:Y:S01]  /*1f440*/  @!P1 STG.E.U8 desc[UR20][R26.64+0x8], R5 ;  /* 0x000008051a009986 */ /* 0x0003e2000c101114 */
[----:B------:R-:W-:Y:S02]  /*1f450*/  ISETP.LT.OR P1, PT, R0, 0x11, !P3 ;  /* 0x000000110000780c */ /* 0x000fe40005f21670 */
[----:B0-----:R-:W-:-:S07]  /*1f460*/  F2FP.SATFINITE.E5M2.F32.PACK_AB_MERGE_C R13, RZ, R3, RZ ;  /* 0x00000003ff0d723e */ /* 0x001fce00048060ff */
[----:B------:R0:W-:Y:S01]  /*1f470*/  @!P2 STG.E.U8 desc[UR20][R26.64+0x9], R7 ;  /* 0x000009071a00a986 */ /* 0x0001e2000c101114 */
[----:B------:R-:W-:Y:S01]  /*1f480*/  ISETP.LT.OR P2, PT, R0, 0x12, !P6 ;  /* 0x000000120000780c */ /* 0x000fe20007741670 */
[----:B------:R-:W-:Y:S02]  /*1f490*/  FMUL R3, R36, UR22 ;  /* 0x0000001624037c20 */ /* 0x000fe40008400000 */
[----:B------:R0:W-:Y:S01]  /*1f4a0*/  @!P5 STG.E.U8 desc[UR20][R28.64+0x10], R9 ;  /* 0x000010091c00d986 */ /* 0x0001e2000c101114 */
[----:B------:R-:W-:-:S03]  /*1f4b0*/  ISETP.LT.OR P5, PT, R0, 0x12, !P3 ;  /* 0x000000120000780c */ /* 0x000fc60005fa1670 */
[----:B------:R-:W5:Y:S01]  /*1f4c0*/  LDL.LU R36, [R1+0x2a8] ;  /* 0x0002a80001247983 */ /* 0x000f620000300800 */
[----:B-1----:R-:W-:Y:S02]  /*1f4d0*/  F2FP.SATFINITE.E5M2.F32.PACK_AB_MERGE_C R5, RZ, R4, RZ ;  /* 0x00000004ff05723e */ /* 0x002fe400048060ff */
[----:B0-----:R-:W-:Y:S02]  /*1f4e0*/  F2FP.SATFINITE.E5M2.F32.PACK_AB_MERGE_C R7, RZ, R2, RZ ;  /* 0x00000002ff07723e */ /* 0x001fe400048060ff */
[----:B------:R-:W-:Y:S01]  /*1f4f0*/  F2FP.SATFINITE.E5M2.F32.PACK_AB_MERGE_C R9, RZ, R3, RZ ;  /* 0x00000003ff09723e */ /* 0x000fe200048060ff */
[----:B------:R0:W-:Y:S04]  /*1f500*/  @!P2 STG.E.U8 desc[UR20][R28.64+0x11], R11 ;  /* 0x0000110b1c00a986 */ /* 0x0001e8000c101114 */
[----:B------:R1:W-:Y:S04]  /*1f510*/  @!P5 STG.E.U8 desc[UR20][R26.64+0x11], R5 ;  /* 0x000011051a00d986 */ /* 0x0003e8000c101114 */
[----:B------:R1:W-:Y:S01]  /*1f520*/  @!P1 STG.E.U8 desc[UR20][R26.64+0x10], R13 ;  /* 0x0000100d1a009986 */ /* 0x0003e2000c101114 */
[----:B--2---:R-:W-:-:S03]  /*1f530*/  FMUL R4, R35, UR22 ;  /* 0x0000001623047c20 */ /* 0x004fc60008400000 */
[----:B------:R-:W2:Y:S01]  /*1f540*/  LDL.LU R35, [R1+0x2ac] ;  /* 0x0002ac0001237983 */ /* 0x000ea20000300800 */
[----:B---3--:R-:W-:-:S03]  /*1f550*/  FMUL R2, R37, UR22 ;  /* 0x0000001625027c20 */ /* 0x008fc60008400000 */
[----:B------:R-:W3:Y:S01]  /*1f560*/  LDL.LU R37, [R1+0x2b0] ;  /* 0x0002b00001257983 */ /* 0x000ee20000300800 */
[----:B----4-:R-:W-:-:S03]  /*1f570*/  FMUL R3, R34, UR22 ;  /* 0x0000001622037c20 */ /* 0x010fc60008400000 */
[----:B------:R-:W4:Y:S01]  /*1f580*/  LDL.LU R34, [R1+0x2b4] ;  /* 0x0002b40001227983 */ /* 0x000f220000300800 */
[----:B0-----:R-:W-:Y:S02]  /*1f590*/  F2FP.SATFINITE.E5M2.F32.PACK_AB_MERGE_C R11, RZ, R4, RZ ;  /* 0x00000004ff0b723e */ /* 0x001fe400048060ff */
[----:B-1----:R-:W-:Y:S02]  /*1f5a0*/  F2FP.SATFINITE.E5M2.F32.PACK_AB_MERGE_C R5, RZ, R2, RZ ;  /* 0x00000002ff05723e */ /* 0x002fe400048060ff */
[----:B------:R-:W-:Y:S01]  /*1f5b0*/  F2FP.SATFINITE.E5M2.F32.PACK_AB_MERGE_C R13, RZ, R3, RZ ;  /* 0x00000003ff0d723e */ /* 0x000fe200048060ff */
        /* <DEDUP_REMOVED lines=14> */
[----:B------:R-:W-:-:S05]  /*1f6a0*/  ISETP.LT.OR P5, PT, R0, 0x22, !P6 ;  /* 0x000000220000780c */ /* 0x000fca00077a1670 */
[----:B------:R1:W-:Y:S01]  /*1f6b0*/  @!P2 STG.E.U8 desc[UR20][R26.64+0x19], R5 ;  /* 0x000019051a00a986 */ /* 0x0003e2000c101114 */
[----:B0-----:R-:W-:-:S03]  /*1f6c0*/  F2FP.SATFINITE.E5M2.F32.PACK_AB_MERGE_C R7, RZ, R4, RZ ;  /* 0x00000004ff07723e */ /* 0x001fc600048060ff */
[----:B------:R-:W-:Y:S01]  /*1f6d0*/  @!P1 STG.E.U8 desc[UR20][R28.64+0x20], R13 ;  /* 0x0000200d1c009986 */ /* 0x000fe2000c101114 */
[----:B------:R-:W-:Y:S01]  /*1f6e0*/  ISETP.LT.OR P1, PT, R0, 0x21, !P3 ;  /* 0x000000210000780c */ /* 0x000fe20005f21670 */
[----:B------:R-:W-:Y:S02]  /*1f6f0*/  FMUL R4, R36, UR22 ;  /* 0x0000001624047c20 */ /* 0x000fe40008400000 */
[----:B------:R-:W5:Y:S01]  /*1f700*/  LDL.LU R36, [R1+0x2c4] ;  /* 0x0002c40001247983 */ /* 0x000f620000300800 */
[----:B------:R-:W-:Y:S02]  /*1f710*/  F2FP.SATFINITE.E5M2.F32.PACK_AB_MERGE_C R9, RZ, R2, RZ ;  /* 0x00000002ff09723e */ /* 0x000fe400048060ff */
[----:B-1----:R-:W-:Y:S02]  /*1f720*/  F2FP.SATFINITE.E5M2.F32.PACK_AB_MERGE_C R11, RZ, R3, RZ ;  /* 0x00000003ff0b723e */ /* 0x002fe400048060ff */
[----:B------:R-:W-:Y:S01]  /*1f730*/  F2FP.SATFINITE.E5M2.F32.PACK_AB_MERGE_C R5, RZ, R4, RZ ;  /* 0x00000004ff05723e */ /* 0x000fe200048060ff */
        /* <DEDUP_REMOVED lines=9> */
[----:B------:R-:W-:Y:S02]  /*1f7d0*/  F2FP.SATFINITE.E5M2.F32.PACK_AB_MERGE_C R13, RZ, R3, RZ ;  /* 0x00000003ff0d723e */ /* 0x000fe400048060ff */
        /* <DEDUP_REMOVED lines=13> */
[----:B------:R-:W-:-:S09]  /*1f8b0*/  ISETP.LT.OR P5, PT, R0, 0x2a, !P3 ;  /* 0x0000002a0000780c */ /* 0x000fd20005fa1670 */
[----:B------:R1:W-:Y:S01]  /*1f8c0*/  @!P2 STG.E.U8 desc[UR20][R28.64+0x29], R7 ;  /* 0x000029071c00a986 */ /* 0x0003e2000c101114 */
[C---:B------:R-:W-:Y:S02]  /*1f8d0*/  ISETP.LT.OR P2, PT, R0.reuse, 0x32, !P6 ;  /* 0x000000320000780c */ /* 0x040fe40007741670 */
[----:B0-----:R-:W-:Y:S01]  /*1f8e0*/  F2FP.SATFINITE.E5M2.F32.PACK_AB_MERGE_C R5, RZ, R2, RZ ;  /* 0x00000002ff05723e */ /* 0x001fe200048060ff */
[----:B------:R-:W-:Y:S01]  /*1f8f0*/  @!P1 STG.E.U8 desc[UR20][R26.64+0x28], R13 ;  /* 0x0000280d1a009986 */ /* 0x000fe2000c101114 */
[----:B------:R-:W-:Y:S01]  /*1f900*/  ISETP.LT.OR P1, PT, R0, 0x31, !P6 ;  /* 0x000000310000780c */ /* 0x000fe20007721670 */
[----:B------:R-:W-:Y:S02]  /*1f910*/  FMUL R2, R36, UR22 ;  /* 0x0000001624027c20 */ /* 0x000fe40008400000 */
[----:B------:R0:W-:Y:S01]  /*1f920*/  @!P5 STG.E.U8 desc[UR20][R26.64+0x29], R9 ;  /* 0x000029091a00d986 */ /* 0x0001e2000c101114 */
[----:B------:R-:W-:-:S03]  /*1f930*/  ISETP.LT.OR P5, PT, R0, 0x31, !P3 ;  /* 0x000000310000780c */ /* 0x000fc60005fa1670 */
[----:B------:R-:W5:Y:S01]  /*1f940*/  LDL.LU R36, [R1+0x2e0] ;  /* 0x0002e00001247983 */ /* 0x000f620000300800 */
[----:B------:R-:W-:Y:S02]  /*1f950*/  F2FP.SATFINITE.E5M2.F32.PACK_AB_MERGE_C R11, RZ, R3, RZ ;  /* 0x00000003ff0b723e */ /* 0x000fe400048060ff */
[----:B-1----:R-:W-:Y:S02]  /*1f960*/  F2FP.SATFINITE.E5M2.F32.PACK_AB_MERGE_C R7, RZ, R4, RZ ;  /* 0x00000004ff07723e */ /* 0x002fe400048060ff */
[----:B0-----:R-:W-:Y:S01]  /*1f970*/  F2FP.SATFINITE.E5M2.F32.PACK_AB_MERGE_C R9, RZ, R2, RZ ;  /* 0x00000002ff09723e */ /* 0x001fe200048060ff */
        /* <DEDUP_REMOVED lines=20> */
[----:B------:R-:W-:Y:S02]  /*1fac0*/  ISETP.LT.OR P5, PT, R0, 0x3a, !P6 ;  /* 0x0000003a0000780c */ /* 0x000fe400077a1670 */
[----:B------:R-:W-:-:S07]  /*1fad0*/  F2FP.SATFINITE.E5M2.F32.PACK_AB_MERGE_C R11, RZ, R3, RZ ;  /* 0x00000003ff0b723e */ /* 0x000fce00048060ff */
[----:B------:R0:W-:Y:S01]  /*1fae0*/  @!P2 STG.E.U8 desc[UR20][R26.64+0x31], R9 ;  /* 0x000031091a00a986 */ /* 0x0001e2000c101114 */
[----:B------:R-:W-:-:S03]  /*1faf0*/  ISETP.LT.OR P2, PT, R0, 0x3a, !P3 ;  /* 0x0000003a0000780c */ /* 0x000fc60005f41670 */
[----:B------:R-:W-:Y:S01]  /*1fb00*/  @!P1 STG.E.U8 desc[UR20][R28.64+0x38], R13 ;  /* 0x0000380d1c009986 */ /* 0x000fe2000c101114 */
[----:B------:R-:W-:-:S03]  /*1fb10*/  ISETP.LT.OR P1, PT, R0, 0x39, !P3 ;  /* 0x000000390000780c */ /* 0x000fc60005f21670 */
[----:B------:R1:W-:Y:S01]  /*1fb20*/  @!P5 STG.E.U8 desc[UR20][R28.64+0x39], R5 ;  /* 0x000039051c00d986 */ /* 0x0003e2000c101114 */
[----:B------:R-:W-:Y:S02]  /*1fb30*/  ISETP.LT.OR P5, PT, R0, 0x41, !P6 ;  /* 0x000000410000780c */ /* 0x000fe400077a1670 */
[----:B0-----:R-:W-:Y:S01]  /*1fb40*/  F2FP.SATFINITE.E5M2.F32.PACK_AB_MERGE_C R9, RZ, R4, RZ ;  /* 0x00000004ff09723e */ /* 0x001fe200048060ff */
[----:B------:R-:W-:Y:S02]  /*1fb50*/  FMUL R3, R36, UR22 ;  /* 0x0000001624037c20 */ /* 0x000fe40008400000 */
[----:B------:R-:W5:Y:S01]  /*1fb60*/  LDL.LU R36, [R1+0x2fc] ;  /* 0x0002fc0001247983 */ /* 0x000f620000300800 */
        /* <DEDUP_REMOVED lines=26> */
[----:B------:R-:W-:-:S03]  /*1fd10*/  ISETP.LT.OR P1, PT, R0, 0x49, !P6 ;  /* 0x000000490000780c */ /* 0x000fc60007721670 */
[----:B------:R1:W-:Y:S01]  /*1fd20*/  @!P5 STG.E.U8 desc[UR20][R26.64+0x41], R7 ;  /* 0x000041071a00d986 */ /* 0x0003e2000c101114 */
[----:B------:R-:W-:Y:S02]  /*1fd30*/  ISETP.LT.OR P5, PT, R0, 0x49, !P3 ;  /* 0x000000490000780c */ /* 0x000fe40005fa1670 */
[----:B0-----:R-:W-:-:S03]  /*1fd40*/  F2FP.SATFINITE.E5M2.F32.PACK_AB_MERGE_C R5, RZ, R4, RZ ;  /* 0x00000004ff05723e */ /* 0x001fc600048060ff */
[----:B------:R-:W-:Y:S01]  /*1fd50*/  @!P2 STG.E.U8 desc[UR20][R28.64+0x49], R11 ;  /* 0x0000490b1c00a986 */ /* 0x000fe2000c101114 */
[----:B------:R-:W-:Y:S02]  /*1fd60*/  ISETP.LT.OR P2, PT, R0, 0x4a, !P3 ;  /* 0x0000004a0000780c */ /* 0x000fe40005f41670 */
[----:B-1----:R-:W-:Y:S01]  /*1fd70*/  F2FP.SATFINITE.E5M2.F32.PACK_AB_MERGE_C R13, RZ, R3, RZ ;  /* 0x00000003ff0d723e */ /* 0x002fe200048060ff */
[----:B------:R-:W-:Y:S02]  /*1fd80*/  FMUL R4, R36, UR22 ;  /* 0x0000001624047c20 */ /* 0x000fe40008400000 */
[----:B------:R-:W5:Y:S01]  /*1fd90*/  LDL.LU R36, [R1+0x318] ;  /* 0x0003180001247983 */ /* 0x000f620000300800 */
[----:B------:R-:W-:-:S03]  /*1fda0*/  F2FP.SATFINITE.E5M2.F32.PACK_AB_MERGE_C R7, RZ, R2, RZ ;  /* 0x00000002ff07723e */ /* 0x000fc600048060ff */
[----:B------:R0:W-:Y:S04]  /*1fdb0*/  @!P1 STG.E.U8 desc[UR20][R28.64+0x48], R9 ;  /* 0x000048091c009986 */ /* 0x0001e8000c101114 */
[----:B------:R1:W-:Y:S01]  /*1fdc0*/  @!P5 STG.E.U8 desc[UR20][R26.64+0x48], R5 ;  /* 0x000048051a00d986 */ /* 0x0003e2000c101114 */
[----:B0-----:R-:W-:-:S03]  /*1fdd0*/  F2FP.SATFINITE.E5M2.F32.PACK_AB_MERGE_C R9, RZ, R4, RZ ;  /* 0x00000004ff09723e */ /* 0x001fc600048060ff */
[----:B------:R0:W-:Y:S01]  /*1fde0*/  @!P2 STG.E.U8 desc[UR20][R26.64+0x49], R7 ;  /* 0x000049071a00a986 */ /* 0x0001e2000c101114 */
[----:B--2---:R-:W-:-:S03]  /*1fdf0*/  FMUL R2, R35, UR22 ;  /* 0x0000001623027c20 */ /* 0x004fc60008400000 */
[----:B------:R-:W2:Y:S01]  /*1fe00*/  LDL.LU R35, [R1+0x31c] ;  /* 0x00031c0001237983 */ /* 0x000ea20000300800 */
[----:B---3--:R-:W-:-:S03]  /*1fe10*/  FMUL R3, R37, UR22 ;  /* 0x0000001625037c20 */ /* 0x008fc60008400000 */
[----:B------:R-:W3:Y:S01]  /*1fe20*/  LDL.LU R37, [R1+0x320] ;  /* 0x0003200001257983 */ /* 0x000ee20000300800 */
[----:B----4-:R-:W-:-:S03]  /*1fe30*/  FMUL R4, R34, UR22 ;  /* 0x0000001622047c20 */ /* 0x010fc60008400000 */
[----:B------:R-:W4:Y:S01]  /*1fe40*/  LDL.LU R34, [R1+0x324] ;  /* 0x0003240001227983 */ /* 0x000f220000300800 */
[----:B-1----:R-:W-:Y:S02]  /*1fe50*/  F2FP.SATFINITE.E5M2.F32.PACK_AB_MERGE_C R5, RZ, R2, RZ ;  /* 0x00000002ff05723e */ /* 0x002fe400048060ff */
[----:B------:R-:W-:Y:S02]  /*1fe60*/  F2FP.SATFINITE.E5M2.F32.PACK_AB_MERGE_C R11, RZ, R3, RZ ;  /* 0x00000003ff0b723e */ /* 0x000fe400048060ff */
        /* <DEDUP_REMOVED lines=14> */
[----:B------:R-:W-:Y:S01]  /*1ff50*/  @!P2 STG.E.U8 desc[UR20][R26.64+0x51], R11 ;  /* 0x0000510b1a00a986 */ /* 0x000fe2000c101114 */
[----:B------:R-:W-:-:S05]  /*1ff60*/  ISETP.LT.OR P2, PT, R0, 0x5a, !P6 ;  /* 0x0000005a0000780c */ /* 0x000fca0007741670 */
[----:B------:R1:W-:Y:S01]  /*1ff70*/  @!P1 STG.E.U8 desc[UR20][R26.64+0x50], R5 ;  /* 0x000050051a009986 */ /* 0x0003e2000c101114 */
[----:B0-----:R-:W-:-:S03]  /*1ff80*/  F2FP.SATFINITE.E5M2.F32.PACK_AB_MERGE_C R9, RZ, R2, RZ ;  /* 0x00000002ff09723e */ /* 0x001fc600048060ff */
[----:B------:R0:W-:Y:S01]  /*1ff90*/  @!P5 STG.E.U8 desc[UR20][R28.64+0x58], R7 ;  /* 0x000058071c00d986 */ /* 0x0001e2000c101114 */
[----:B------:R-:W-:Y:S01]  /*1ffa0*/  ISETP.LT.OR P5, PT, R0, 0x5a, !P3 ;  /* 0x0000005a0000780c */ /* 0x000fe20005fa1670 */
[----:B------:R-:W-:Y:S02]  /*1ffb0*/  FMUL R2, R36, UR22 ;  /* 0x0000001624027c20 */ /* 0x000fe40008400000 */
[----:B------:R-:W5:Y:S01]  /*1ffc0*/  LDL.LU R36, [R1+0x334] ;  /* 0x0003340001247983 */ /* 0x000f620000300800 */
[----:B------:R-:W-:Y:S02]  /*1ffd0*/  F2FP.SATFINITE.E5M2.F32.PACK_AB_MERGE_C R13, RZ, R3, RZ ;  /* 0x00000003ff0d723e */ /* 0x000fe400048060ff */
[----:B-1----:R-:W-:Y:S02]  /*1ffe0*/  F2FP.SATFINITE.E5M2.F32.PACK_AB_MERGE_C R5, RZ, R4, RZ ;  /* 0x00000004ff05723e */ /* 0x002fe400048060ff */
[----:B0-----:R-:W-:Y:S01]  /*1fff0*/  F2FP.SATFINITE.E5M2.F32.PACK_AB_MERGE_C R7, RZ, R2, RZ ;  /* 0x00000002ff07723e */ /* 0x001fe200048060ff */
        /* <DEDUP_REMOVED lines=22> */
[----:B------:R-:W-:Y:S01]  /*20160*/  @!P2 STG.E.U8 desc[UR20][R28.64+0x61], R11 ;  /* 0x0000610b1c00a986 */ /* 0x000fe2000c101114 */
[----:B------:R-:W-:Y:S02]  /*20170*/  ISETP.LT.OR P2, PT, R0, 0x62, !P3 ;  /* 0x000000620000780c */ /* 0x000fe40005f41670 */
[----:B0-----:R-:W-:-:S07]  /*20180*/  F2FP.SATFINITE.E5M2.F32.PACK_AB_MERGE_C R13, RZ, R3, RZ ;  /* 0x00000003ff0d723e */ /* 0x001fce00048060ff */
[----:B------:R0:W-:Y:S01]  /*20190*/  @!P1 STG.E.U8 desc[UR20][R28.64+0x60], R7 ;  /* 0x000060071c009986 */ /* 0x0001e2000c101114 */
[----:B------:R-:W-:-:S03]  /*201a0*/  ISETP.LT.OR P1, PT, R0, 0x69, !P6 ;  /* 0x000000690000780c */ /* 0x000fc60007721670 */
[----:B------:R1:W-:Y:S01]  /*201b0*/  @!P5 STG.E.U8 desc[UR20][R26.64+0x60], R9 ;  /* 0x000060091a00d986 */ /* 0x0003e2000c101114 */
[----:B------:R-:W-:Y:S01]  /*201c0*/  ISETP.LT.OR P5, PT, R0, 0x6a, !P6 ;  /* 0x0000006a0000780c */ /* 0x000fe200077a1670 */
[----:B------:R-:W-:Y:S02]  /*201d0*/  FMUL R3, R36, UR22 ;  /* 0x0000001624037c20 */ /* 0x000fe40008400000 */
[----:B------:R-:W5:Y:S01]  /*201e0*/  LDL.LU R36, [R1+0x350] ;  /* 0x0003500001247983 */ /* 0x000f620000300800 */
[----:B0-----:R-:W-:Y:S02]  /*201f0*/  F2FP.SATFINITE.E5M2.F32.PACK_AB_MERGE_C R7, RZ, R4, RZ ;  /* 0x00000004ff07723e */ /* 0x001fe400048060ff */
[----:B------:R-:W-:Y:S02]  /*20200*/  F2FP.SATFINITE.E5M2.F32.PACK_AB_MERGE_C R11, RZ, R3, RZ ;  /* 0x00000003ff0b723e */ /* 0x000fe400048060ff */
[----:B-1----:R-:W-:Y:S01]  /*20210*/  F2FP.SATFINITE.E5M2.F32.PACK_AB_MERGE_C R9, RZ, R2, RZ ;  /* 0x00000002ff09723e */ /* 0x002fe200048060ff */
        /* <DEDUP_REMOVED lines=33> */
[----:B-1----:R-:W-:Y:S02]  /*20430*/  F2FP.SATFINITE.E5M2.F32.PACK_AB_MERGE_C R5, RZ, R2, RZ ;  /* 0x00000002ff05723e */ /* 0x002fe400048060ff */
[----:B------:R-:W-:Y:S02]  /*20440*/  F2FP.SATFINITE.E5M2.F32.PACK_AB_MERGE_C R11, RZ, R3, RZ ;  /* 0x00000003ff0b723e */ /* 0x000fe400048060ff */
        /* <DEDUP_REMOVED lines=29> */
[----:B------:R-:W-:-:S03]  /*20620*/  ISETP.LT.OR P1, PT, R0, 0x81, !P3 ;  /* 0x000000810000780c */ /* 0x000fc60005f21670 */
        /* <DEDUP_REMOVED lines=186> */
[----:B---3--:R-:W-:Y:S01]  /*211d0*/  FMUL R3, R38, UR22 ;  /* 0x0000001626037c20 */ /* 0x008fe20008400000 */
[----:B0-----:R-:W-:Y:S01]  /*211e0*/  F2FP.SATFINITE.E5M2.F32.PACK_AB_MERGE_C R5, RZ, R2, RZ ;  /* 0x00000002ff05723e */ /* 0x001fe200048060ff */
[----:B----4-:R-:W-:Y:S02]  /*211f0*/  FMUL R4, R34, UR22 ;  /* 0x0000001622047c20 */ /* 0x010fe40008400000 */
[----:B------:R-:W3:Y:S01]  /*21200*/  LDL.LU R34, [R1+0x420] ;  /* 0x0004200001227983 */ /* 0x000ee20000300800 */
[----:B------:R-:W-:Y:S02]  /*21210*/  F2FP.SATFINITE.E5M2.F32.PACK_AB_MERGE_C R13, RZ, R3, RZ ;  /* 0x00000003ff0d723e */ /* 0x000fe400048060ff */
[----:B-1----:R-:W-:Y:S01]  /*21220*/  F2FP.SATFINITE.E5M2.F32.PACK_AB_MERGE_C R7, RZ, R4, RZ ;  /* 0x00000004ff07723e */ /* 0x002fe200048060ff */
[----:B-----5:R-:W-:Y:S02]  /*21230*/  FMUL R2, R33, UR22 ;  /* 0x0000001621027c20 */ /* 0x020fe40008400000 */
[----:B------:R-:W4:Y:S01]  /*21240*/  LDL.LU R33, [R1+0x424] ;  /* 0x0004240001217983 */ /* 0x000f220000300800 */
[----:B------:R-:W-:-:S03]  /*21250*/  FMUL R3, R31, UR22 ;  /* 0x000000161f037c20 */ /* 0x000fc60008400000 */
[----:B------:R-:W5:Y:S01]  /*21260*/  LDL.LU R31, [R1+0x428] ;  /* 0x00042800011f7983 */ /* 0x000f620000300800 */
[----:B------:R-:W-:-:S03]  /*21270*/  FMUL R4, R30, UR22 ;  /* 0x000000161e047c20 */ /* 0x000fc60008400000 */
[----:B------:R-:W5:Y:S01]  /*21280*/  LDL.LU R30, [R1+0x42c] ;  /* 0x00042c00011e7983 */ /* 0x000f620000300800 */
[C---:B------:R-:W-:Y:S02]  /*21290*/  ISETP.LT.OR P2, PT, R0.reuse, 0xca, !P3 ;  /* 0x000000ca0000780c */ /* 0x040fe40005f41670 */
[C---:B------:R-:W-:Y:S01]  /*212a0*/  ISETP.LT.OR P5, PT, R0.reuse, 0xd1, !P6 ;  /* 0x000000d10000780c */ /* 0x040fe200077a1670 */
[----:B------:R-:W5:Y:S01]  /*212b0*/  LDL.LU R41, [R1+0x430] ;  /* 0x0004300001297983 */ /* 0x000f620000300800 */
[----:B------:R-:W-:-:S03]  /*212c0*/  ISETP.LT.OR P1, PT, R0, 0xd1, !P3 ;  /* 0x000000d10000780c */ /* 0x000fc60005f21670 */
[----:B------:R-:W5:Y:S04]  /*212d0*/  LDL.LU R40, [R1+0x434] ;  /* 0x0004340001287983 */ /* 0x000f680000300800 */
[----:B------:R-:W5:Y:S04]  /*212e0*/  LDL.LU R38, [R1+0x438] ;  /* 0x0004380001267983 */ /* 0x000f680000300800 */
[----:B------:R0:W-:Y:S01]  /*212f0*/  @!P2 STG.E.U8 desc[UR20][R26.64+0xc9], R11 ;  /* 0x0000c90b1a00a986 */ /* 0x0001e2000c101114 */
[----:B------:R-:W-:-:S03]  /*21300*/  ISETP.LT.OR P2, PT, R0, 0xd2, !P6 ;  /* 0x000000d20000780c */ /* 0x000fc60007741670 */
[----:B------:R1:W-:Y:S01]  /*21310*/  @!P5 STG.E.U8 desc[UR20][R28.64+0xd0], R9 ;  /* 0x0000d0091c00d986 */ /* 0x0003e2000c101114 */
[----:B------:R-:W-:Y:S02]  /*21320*/  ISETP.LT.OR P5, PT, R0, 0xd2, !P3 ;  /* 0x000000d20000780c */ /* 0x000fe40005fa1670 */
[----:B0-----:R-:W-:-:S07]  /*21330*/  F2FP.SATFINITE.E5M2.F32.PACK_AB_MERGE_C R11, RZ, R3, RZ ;  /* 0x00000003ff0b723e */ /* 0x001fce00048060ff */
[----:B------:R0:W-:Y:S01]  /*21340*/  @!P2 STG.E.U8 desc[UR20][R28.64+0xd1], R5 ;  /* 0x0000d1051c00a986 */ /* 0x0001e2000c101114 */
[C---:B------:R-:W-:Y:S02]  /*21350*/  ISETP.LT.OR P2, PT, R0.reuse, 0xda, !P6 ;  /* 0x000000da0000780c */ /* 0x040fe40007741670 */
[----:B-1----:R-:W-:Y:S01]  /*21360*/  F2FP.SATFINITE.E5M2.F32.PACK_AB_MERGE_C R9, RZ, R2, RZ ;  /* 0x00000002ff09723e */ /* 0x002fe200048060ff */
[----:B------:R-:W-:Y:S01]  /*21370*/  @!P1 STG.E.U8 desc[UR20][R26.64+0xd0], R13 ;  /* 0x0000d00d1a009986 */ /* 0x000fe2000c101114 */
[C---:B------:R-:W-:Y:S01]  /*21380*/  ISETP.LT.OR P1, PT, R0.reuse, 0xd9, !P6 ;  /* 0x000000d90000780c */ /* 0x040fe20007721670 */
[----:B------:R-:W-:Y:S02]  /*21390*/  FMUL R2, R37, UR22 ;  /* 0x0000001625027c20 */ /* 0x000fe40008400000 */
[----:B------:R1:W-:Y:S01]  /*213a0*/  @!P5 STG.E.U8 desc[UR20][R26.64+0xd1], R7 ;  /* 0x0000d1071a00d986 */ /* 0x0003e2000c101114 */
[----:B------:R-:W-:Y:S01]  /*213b0*/  ISETP.LT.OR P5, PT, R0, 0xd9, !P3 ;  /* 0x000000d90000780c */ /* 0x000fe20005fa1670 */
[----:B------:R-:W-:-:S02]  /*213c0*/  FMUL R3, R36, UR22 ;  /* 0x0000001624037c20 */ /* 0x000fc40008400000 */
[----:B------:R-:W5:Y:S04]  /*213d0*/  LDL.LU R37, [R1+0x43c] ;  /* 0x00043c0001257983 */ /* 0x000f680000300800 */
[----:B------:R-:W5:Y:S01]  /*213e0*/  LDL.LU R36, [R1+0x440] ;  /* 0x0004400001247983 */ /* 0x000f620000300800 */
[----:B0-----:R-:W-:Y:S02]  /*213f0*/  F2FP.SATFINITE.E5M2.F32.PACK_AB_MERGE_C R5, RZ, R4, RZ ;  /* 0x00000004ff05723e */ /* 0x001fe400048060ff */
[----:B-1----:R-:W-:Y:S01]  /*21400*/  F2FP.SATFINITE.E5M2.F32.PACK_AB_MERGE_C R7, RZ, R2, RZ ;  /* 0x00000002ff07723e */ /* 0x002fe200048060ff */
[----:B------:R0:W-:Y:S01]  /*21410*/  @!P1 STG.E.U8 desc[UR20][R28.64+0xd8], R9 ;  /* 0x0000d8091c009986 */ /* 0x0001e2000c101114 */
[----:B------:R-:W-:-:S03]  /*21420*/  F2FP.SATFINITE.E5M2.F32.PACK_AB_MERGE_C R13, RZ, R3, RZ ;  /* 0x00000003ff0d723e */ /* 0x000fc600048060ff */
[----:B------:R-:W-:Y:S04]  /*21430*/  @!P2 STG.E.U8 desc[UR20][R28.64+0xd9], R11 ;  /* 0x0000d90b1c00a986 */ /* 0x000fe8000c101114 */
[----:B------:R1:W-:Y:S01]  /*21440*/  @!P5 STG.E.U8 desc[UR20][R26.64+0xd8], R5 ;  /* 0x0000d8051a00d986 */ /* 0x0003e2000c101114 */
[----:B--2---:R-:W-:-:S03]  /*21450*/  FMUL R4, R35, UR22 ;  /* 0x0000001623047c20 */ /* 0x004fc60008400000 */
[----:B------:R-:W2:Y:S01]  /*21460*/  LDL.LU R35, [R1+0x444] ;  /* 0x0004440001237983 */ /* 0x000ea20000300800 */
[----:B---3--:R-:W-:Y:S01]  /*21470*/  FMUL R2, R34, UR22 ;  /* 0x0000001622027c20 */ /* 0x008fe20008400000 */
[----:B0-----:R-:W-:Y:S02]  /*21480*/  F2FP.SATFINITE.E5M2.F32.PACK_AB_MERGE_C R9, RZ, R4, RZ ;  /* 0x00000004ff09723e */ /* 0x001fe400048060ff */
[----:B------:R-:W3:Y:S02]  /*21490*/  LDL.LU R34, [R1+0x448] ;  /* 0x0004480001227983 */ /* 0x000ee40000300800 */
[----:B-1----:R-:W-:Y:S01]  /*214a0*/  F2FP.SATFINITE.E5M2.F32.PACK_AB_MERGE_C R5, RZ, R2, RZ ;  /* 0x00000002ff05723e */ /* 0x002fe200048060ff */
[----:B----4-:R-:W-:Y:S02]  /*214b0*/  FMUL R3, R33, UR22 ;  /* 0x0000001621037c20 */ /* 0x010fe40008400000 */
[----:B------:R-:W4:Y:S01]  /*214c0*/  LDL.LU R33, [R1+0x44c] ;  /* 0x00044c0001217983 */ /* 0x000f220000300800 */
[----:B-----5:R-:W-:-:S03]  /*214d0*/  FMUL R4, R31, UR22 ;  /* 0x000000161f047c20 */ /* 0x020fc60008400000 */
        /* <DEDUP_REMOVED lines=9> */
[----:B------:R-:W-:-:S03]  /*21570*/  ISETP.LT.OR P1, PT, R0, 0xe1, !P3 ;  /* 0x000000e10000780c */ /* 0x000fc60005f21670 */
[----:B------:R1:W-:Y:S01]  /*21580*/  @!P5 STG.E.U8 desc[UR20][R28.64+0xe1], R9 ;  /* 0x0000e1091c00d986 */ /* 0x0003e2000c101114 */
[----:B------:R-:W-:Y:S02]  /*21590*/  ISETP.LT.OR P5, PT, R0, 0xe9, !P6 ;  /* 0x000000e90000780c */ /* 0x000fe400077a1670 */
[----:B------:R-:W-:Y:S02]  /*215a0*/  F2FP.SATFINITE.E5M2.F32.PACK_AB_MERGE_C R11, RZ, R3, RZ ;  /* 0x00000003ff0b723e */ /* 0x000fe400048060ff */
[----:B0-----:R-:W-:-:S03]  /*215b0*/  F2FP.SATFINITE.E5M2.F32.PACK_AB_MERGE_C R7, RZ, R4, RZ ;  /* 0x00000004ff07723e */ /* 0x001fc600048060ff */
[----:B------:R-:W-:Y:S01]  /*215c0*/  @!P2 STG.E.U8 desc[UR20][R26.64+0xe1], R11 ;  /* 0x0000e10b1a00a986 */ /* 0x000fe2000c101114 */
[----:B------:R-:W-:-:S03]  /*215d0*/  ISETP.LT.OR P2, PT, R0, 0xea, !P6 ;  /* 0x000000ea0000780c */ /* 0x000fc60007741670 */
[----:B------:R0:W-:Y:S01]  /*215e0*/  @!P1 STG.E.U8 desc[UR20][R26.64+0xe0], R5 ;  /* 0x0000e0051a009986 */ /* 0x0001e2000c101114 */
[----:B------:R-:W-:-:S03]  /*215f0*/  ISETP.LT.OR P1, PT, R0, 0xe9, !P3 ;  /* 0x000000e90000780c */ /* 0x000fc60005f21670 */
[----:B------:R0:W-:Y:S01]  /*21600*/  @!P5 STG.E.U8 desc[UR20][R28.64+0xe8], R7 ;  /* 0x0000e8071c00d986 */ /* 0x0001e2000c101114 */
[----:B------:R-:W-:Y:S01]  /*21610*/  ISETP.LT.OR P5, PT, R0, 0xea, !P3 ;  /* 0x000000ea0000780c */ /* 0x000fe20005fa1670 */
[----:B------:R-:W-:Y:S01]  /*21620*/  FMUL R3, R41, UR22 ;  /* 0x0000001629037c20 */ /* 0x000fe20008400000 */
[----:B------:R-:W-:Y:S01]  /*21630*/  FMUL R4, R40, UR22 ;  /* 0x0000001628047c20 */ /* 0x000fe20008400000 */
[----:B-1----:R-:W-:-:S03]  /*21640*/  F2FP.SATFINITE.E5M2.F32.PACK_AB_MERGE_C R9, RZ, R2, RZ ;  /* 0x00000002ff09723e */ /* 0x002fc600048060ff */
[----:B------:R-:W-:Y:S02]  /*21650*/  F2FP.SATFINITE.E5M2.F32.PACK_AB_MERGE_C R13, RZ, R3, RZ ;  /* 0x00000003ff0d723e */ /* 0x000fe400048060ff */
[----:B0-----:R-:W-:Y:S01]  /*21660*/  F2FP.SATFINITE.E5M2.F32.PACK_AB_MERGE_C R5, RZ, R4, RZ ;  /* 0x00000004ff05723e */ /* 0x001fe200048060ff */
[----:B------:R0:W-:Y:S01]  /*21670*/  @!P2 STG.E.U8 desc[UR20][R28.64+0xe9], R9 ;  /* 0x0000e9091c00a986 */ /* 0x0001e2000c101114 */
[----:B------:R-:W-:-:S03]  /*21680*/  ISETP.LT.OR P2, PT, R0, 0xf1, !P3 ;  /* 0x000000f10000780c */ /* 0x000fc60005f41670 */
[----:B------:R-:W-:Y:S01]  /*21690*/  @!P1 STG.E.U8 desc[UR20][R26.64+0xe8], R13 ;  /* 0x0000e80d1a009986 */ /* 0x000fe2000c101114 */
[----:B------:R-:W-:-:S03]  /*216a0*/  ISETP.LT.OR P1, PT, R0, 0xf1, !P6 ;  /* 0x000000f10000780c */ /* 0x000fc60007721670 */
[----:B------:R-:W-:Y:S01]  /*216b0*/  @!P5 STG.E.U8 desc[UR20][R26.64+0xe9], R5 ;  /* 0x0000e9051a00d986 */ /* 0x000fe2000c101114 */
[----:B------:R-:W-:Y:S01]  /*216c0*/  ISETP.LT.OR P5, PT, R0, 0xf2, !P6 ;  /* 0x000000f20000780c */ /* 0x000fe200077a1670 */
[----:B------:R-:W-:Y:S01]  /*216d0*/  FMUL R2, R38, UR22 ;  /* 0x0000001626027c20 */ /* 0x000fe20008400000 */
[----:B------:R-:W-:Y:S01]  /*216e0*/  FMUL R3, R37, UR22 ;  /* 0x0000001625037c20 */ /* 0x000fe20008400000 */
[----:B------:R-:W-:-:S03]  /*216f0*/  FMUL R4, R36, UR22 ;  /* 0x0000001624047c20 */ /* 0x000fc60008400000 */
[----:B------:R-:W-:Y:S02]  /*21700*/  F2FP.SATFINITE.E5M2.F32.PACK_AB_MERGE_C R7, RZ, R2, RZ ;  /* 0x00000002ff07723e */ /* 0x000fe400048060ff */
[----:B------:R-:W-:Y:S02]  /*21710*/  F2FP.SATFINITE.E5M2.F32.PACK_AB_MERGE_C R11, RZ, R3, RZ ;  /* 0x00000003ff0b723e */ /* 0x000fe400048060ff */
[----:B0-----:R-:W-:Y:S01]  /*21720*/  F2FP.SATFINITE.E5M2.F32.PACK_AB_MERGE_C R9, RZ, R4, RZ ;  /* 0x00000004ff09723e */ /* 0x001fe200048060ff */
[----:B------:R0:W-:Y:S01]  /*21730*/  @!P1 STG.E.U8 desc[UR20][R28.64+0xf0], R7 ;  /* 0x0000f0071c009986 */ /* 0x0001e2000c101114 */
[----:B------:R-:W-:-:S03]  /*21740*/  ISETP.LT.OR P1, PT, R0, 0xf9, !P6 ;  /* 0x000000f90000780c */ /* 0x000fc60007721670 */
[----:B------:R1:W-:Y:S01]  /*21750*/  @!P5 STG.E.U8 desc[UR20][R28.64+0xf1], R11 ;  /* 0x0000f10b1c00d986 */ /* 0x0003e2000c101114 */
[C---:B------:R-:W-:Y:S02]  /*21760*/  ISETP.LT.OR P5, PT, R0.reuse, 0xf2, !P3 ;  /* 0x000000f20000780c */ /* 0x040fe40005fa1670 */
[C---:B------:R-:W-:Y:S01]  /*21770*/  ISETP.LT.OR P6, PT, R0.reuse, 0xfa, !P6 ;  /* 0x000000fa0000780c */ /* 0x040fe200077c1670 */
[----:B------:R5:W-:Y:S01]  /*21780*/  @!P2 STG.E.U8 desc[UR20][R26.64+0xf0], R9 ;  /* 0x0000f0091a00a986 */ /* 0x000be2000c101114 */
[C---:B------:R-:W-:Y:S02]  /*21790*/  ISETP.LT.OR P2, PT, R0.reuse, 0xf9, !P3 ;  /* 0x000000f90000780c */ /* 0x040fe40005f41670 */
[----:B------:R-:W-:Y:S01]  /*217a0*/  ISETP.LT.OR P3, PT, R0, 0xfa, !P3 ;  /* 0x000000fa0000780c */ /* 0x000fe20005f61670 */
[----:B--2---:R-:W-:Y:S01]  /*217b0*/  FMUL R0, R35, UR22 ;  /* 0x0000001623007c20 */ /* 0x004fe20008400000 */
[----:B---3--:R-:W-:-:S04]  /*217c0*/  FMUL R2, R34, UR22 ;  /* 0x0000001622027c20 */ /* 0x008fc80008400000 */
[----:B0-----:R-:W-:Y:S02]  /*217d0*/  F2FP.SATFINITE.E5M2.F32.PACK_AB_MERGE_C R7, RZ, R0, RZ ;  /* 0x00000000ff07723e */ /* 0x001fe400048060ff */
[----:B-1----:R-:W-:Y:S01]  /*217e0*/  F2FP.SATFINITE.E5M2.F32.PACK_AB_MERGE_C R11, RZ, R2, RZ ;  /* 0x00000002ff0b723e */ /* 0x002fe200048060ff */
[----:B----4-:R-:W-:Y:S02]  /*217f0*/  FMUL R3, R33, UR22 ;  /* 0x0000001621037c20 */ /* 0x010fe40008400000 */
[----:B------:R0:W-:Y:S03]  /*21800*/  @!P5 STG.E.U8 desc[UR20][R26.64+0xf1], R7 ;  /* 0x0000f1071a00d986 */ /* 0x0001e6000c101114 */
[----:B------:R-:W-:Y:S01]  /*21810*/  F2FP.SATFINITE.E5M2.F32.PACK_AB_MERGE_C R3, RZ, R3, RZ ;  /* 0x00000003ff03723e */ /* 0x000fe200048060ff */
[----:B-----5:R-:W-:Y:S01]  /*21820*/  FMUL R4, R31, UR22 ;  /* 0x000000161f047c20 */ /* 0x020fe20008400000 */
[----:B------:R-:W-:-:S04]  /*21830*/  FMUL R5, R30, UR22 ;  /* 0x000000161e057c20 */ /* 0x000fc80008400000 */
[----:B------:R-:W-:Y:S02]  /*21840*/  F2FP.SATFINITE.E5M2.F32.PACK_AB_MERGE_C R9, RZ, R4, RZ ;  /* 0x00000004ff09723e */ /* 0x000fe400048060ff */
[----:B------:R-:W-:Y:S01]  /*21850*/  F2FP.SATFINITE.E5M2.F32.PACK_AB_MERGE_C R5, RZ, R5, RZ ;  /* 0x00000005ff05723e */ /* 0x000fe200048060ff */
[----:B------:R0:W-:Y:S04]  /*21860*/  @!P1 STG.E.U8 desc[UR20][R28.64+0xf8], R11 ;  /* 0x0000f80b1c009986 */ /* 0x0001e8000c101114 */
[----:B------:R0:W-:Y:S04]  /*21870*/  @!P6 STG.E.U8 desc[UR20][R28.64+0xf9], R3 ;  /* 0x0000f9031c00e986 */ /* 0x0001e8000c101114 */
[----:B------:R0:W-:Y:S04]  /*21880*/  @!P2 STG.E.U8 desc[UR20][R26.64+0xf8], R9 ;  /* 0x0000f8091a00a986 */ /* 0x0001e8000c101114 */
[----:B------:R0:W-:Y:S02]  /*21890*/  @!P3 STG.E.U8 desc[UR20][R26.64+0xf9], R5 ;  /* 0x0000f9051a00b986 */ /* 0x0001e4000c101114 */
.L_x_552:
[----:B------:R-:W-:Y:S05]  /*218a0*/  BSYNC B0 ;  /* 0x0000000000007941 */ /* 0x000fea0003800000 */
.L_x_38:
[----:B0-2---:R-:W2:Y:S04]  /*218b0*/  LDL.LU R3, [R1+0x45c] ;  /* 0x00045c0001037983 */ /* 0x005ea80000300800 */
[----:B------:R-:W2:Y:S01]  /*218c0*/  LDL.LU R2, [R1+0x460] ;  /* 0x0004600001027983 */ /* 0x000ea20000300800 */
[----:B------:R-:W-:Y:S01]  /*218d0*/  ULDC UR6, c[0x0][0xc] ;  /* 0x0000030000067ab9 */ /* 0x000fe20000000800 */
[----:B------:R-:W-:Y:S01]  /*218e0*/  ULDC UR7, c[0x0][0x10] ;  /* 0x0000040000077ab9 */ /* 0x000fe20000000800 */
[----:B---34-:R-:W2:Y:S01]  /*218f0*/  LDC R5, c[0x0][0x14] ;  /* 0x00000500ff057b82 */ /* 0x018ea20000000800 */
[----:B------:R-:W-:Y:S01]  /*21900*/  UIMAD.WIDE.U32 UR6, UR6, UR7, URZ ;  /* 0x00000007060672a5 */ /* 0x000fe2000f8e003f */
[----:B-----5:R-:W-:Y:S01]  /*21910*/  PRMT R0, RZ, 0x7610, R0 ;  /* 0x00007610ff007816 */ /* 0x020fe20000000000 */
[----:B------:R-:W-:-:S04]  /*21920*/  UMOV UR10, 0xffffffff ;  /* 0xffffffff000a7882 */ /* 0x000fc80000000000 */
[----:B--2---:R-:W-:-:S04]  /*21930*/  IMAD.WIDE.U32 R2, R5, UR6, R2 ;  /* 0x0000000605027c25 */ /* 0x004fc8000f8e0002 */
[----:B------:R-:W-:Y:S01]  /*21940*/  IMAD R5, R5, UR7, RZ ;  /* 0x0000000705057c24 */ /* 0x000fe2000f8e02ff */
[----:B------:R-:W-:Y:S01]  /*21950*/  ULDC.64 UR6, c[0x0][0x650] ;  /* 0x0001940000067ab9 */ /* 0x000fe20000000a00 */
[----:B------:R-:W-:Y:S01]  /*21960*/  IMAD.MOV.U32 R11, RZ, RZ, R2 ;  /* 0x000000ffff0b7224 */ /* 0x000fe200078e0002 */
[----:B------:R-:W-:Y:S01]  /*21970*/  ISETP.GE.U32.AND P1, PT, R2, UR6, PT ;  /* 0x0000000602007c0c */ /* 0x000fe2000bf26070 */
[----:B------:R-:W-:Y:S02]  /*21980*/  IMAD.IADD R13, R3, 0x1, R5 ;  /* 0x00000001030d7824 */ /* 0x000fe400078e0205 */
[----:B------:R-:W-:-:S03]  /*21990*/  IMAD.MOV.U32 R2, RZ, RZ, -0x1 ;  /* 0xffffffffff027424 */ /* 0x000fc600078e00ff */
[----:B------:R0:W-:Y:S01]  /*219a0*/  STL [R1+0x45c], R13 ;  /* 0x00045c0d01007387 */ /* 0x0001e20000100800 */
[----:B------:R-:W-:-:S03]  /*219b0*/  ISETP.GE.U32.AND.EX P1, PT, R13, UR7, PT, P1 ;  /* 0x000000070d007c0c */ /* 0x000fc6000bf26110 */
[----:B------:R0:W-:Y:S04]  /*219c0*/  STL [R1+0x460], R11 ;  /* 0x0004600b01007387 */ /* 0x0001e80000100800 */
[----:B------:R0:W-:Y:S06]  /*219d0*/  STL [R1+0x464], R2 ;  /* 0x0004640201007387 */ /* 0x0001ec0000100800 */
[----:B------:R-:W-:Y:S05]  /*219e0*/  @P1 BRA `(.L_x_553) ;  /* 0x0000000400741947 */ /* 0x000fea0003800000 */
[----:B------:R-:W2:Y:S01]  /*219f0*/  S2R R8, SR_CTAID.X ;  /* 0x0000000000087919 */ /* 0x000ea20000002500 */
[----:B------:R-:W-:Y:S01]  /*21a00*/  ULDC.64 UR16, c[0x0][0x628] ;  /* 0x00018a0000107ab9 */ /* 0x000fe20000000a00 */
[----:B------:R-:W3:Y:S01]  /*21a10*/  LDC R9, c[0x0][0x144] ;  /* 0x00005100ff097b82 */ /* 0x000ee20000000800 */
[----:B------:R-:W-:Y:S01]  /*21a20*/  ULDC UR6, c[0x0][0x150] ;  /* 0x0000540000067ab9 */ /* 0x000fe20000000800 */
[----:B------:R-:W4:Y:S01]  /*21a30*/  S2R R12, SR_CTAID.Y ;  /* 0x00000000000c7919 */ /* 0x000f220000002600 */
[----:B------:R-:W-:Y:S01]  /*21a40*/  ISETP.NE.U32.AND P1, PT, RZ, UR16, PT ;  /* 0x00000010ff007c0c */ /* 0x000fe2000bf25070 */
[----:B------:R-:W-:Y:S01]  /*21a50*/  ULDC UR18, c[0x0][0x630] ;  /* 0x00018c0000127ab9 */ /* 0x000fe20000000800 */
[----:B------:R-:W-:Y:S02]  /*21a60*/  R2UR UR14, R11 ;  /* 0x000000000b0e72ca */ /* 0x000fe400000e0000 */
[----:B------:R-:W-:Y:S01]  /*21a70*/  ISETP.NE.AND.EX P1, PT, RZ, UR17, PT, P1 ;  /* 0x00000011ff007c0c */ /* 0x000fe2000bf25310 */
[----:B------:R-:W0:Y:S01]  /*21a80*/  LDC.64 R6, c[0x0][0x620] ;  /* 0x00018800ff067b82 */ /* 0x000e220000000a00 */
[----:B------:R-:W-:-:S02]  /*21a90*/  R2UR UR15, R13 ;  /* 0x000000000d0f72ca */ /* 0x000fc400000e0000 */
[----:B--2---:R-:W-:-:S05]  /*21aa0*/  I2FP.F32.U32 R0, R8 ;  /* 0x0000000800007245 */ /* 0x004fca0000201000 */
[----:B------:R-:W-:-:S06]  /*21ab0*/  FMUL R0, R0, UR6 ;  /* 0x0000000600007c20 */ /* 0x000fcc0008400000 */
[----:B------:R-:W2:Y:S01]  /*21ac0*/  F2I.U32.TRUNC.NTZ R0, R0 ;  /* 0x0000000000007305 */ /* 0x000ea2000020f000 */
[----:B----4-:R-:W-:Y:S05]  /*21ad0*/  @!P1 BRA `(.L_x_554) ;  /* 0x0000000000309947 */ /* 0x010fea0003800000 */
        /* <DEDUP_REMOVED lines=12> */
.L_x_554:
[----:B------:R-:W-:Y:S01]  /*21ba0*/  USHF.R.U64 UR10, UR14, UR18, UR15 ;  /* 0x000000120e0a7299 */ /* 0x000fe2000800120f */
[----:B------:R-:W4:Y:S01]  /*21bb0*/  LDC.64 R22, c[0x0][0x640] ;  /* 0x00019000ff167b82 */ /* 0x000f220000000a00 */
[----:B------:R-:W-:Y:S01]  /*21bc0*/  USHF.R.U32.HI UR6, URZ, UR18, UR15 ;  /* 0x000000123f067299 */ /* 0x000fe2000801160f */
[----:B--2---:R-:W-:Y:S02]  /*21bd0*/  IMAD.MOV R10, RZ, RZ, -R0 ;  /* 0x000000ffff0a7224 */ /* 0x004fe400078e0a00 */
[----:B0-----:R-:W-:Y:S01]  /*21be0*/  IMAD.MOV.U32 R2, RZ, RZ, R11 ;  /* 0x000000ffff027224 */ /* 0x001fe200078e000b */
[----:B------:R-:W-:Y:S01]  /*21bf0*/  IADD3 R5, P1, RZ, -UR10, RZ ;  /* 0x8000000aff057c10 */ /* 0x000fe2000ff3e0ff */
[----:B---3--:R-:W-:Y:S02]  /*21c00*/  IMAD R18, R9, R10, R8 ;  /* 0x0000000a09127224 */ /* 0x008fe400078e0208 */
[----:B------:R-:W0:Y:S02]  /*21c10*/  LDC R4, c[0x0][0x618] ;  /* 0x00018600ff047b82 */ /* 0x000e240000000800 */
[----:B------:R-:W-:Y:S01]  /*21c20*/  IMAD.X R3, RZ, RZ, ~UR6, P1 ;  /* 0x80000006ff037e24 */ /* 0x000fe200088e06ff */
[----:B------:R-:W-:-:S03]  /*21c30*/  ULDC UR6, c[0x0][0x154] ;  /* 0x0000550000067ab9 */ /* 0x000fc60000000800 */
[-C--:B------:R-:W-:Y:S02]  /*21c40*/  IMAD R0, R3, R6.reuse, RZ ;  /* 0x0000000603007224 */ /* 0x080fe400078e02ff */
[----:B------:R-:W2:Y:S01]  /*21c50*/  LDC R14, c[0x0][0x608] ;  /* 0x00018200ff0e7b82 */ /* 0x000ea20000000800 */
[----:B------:R-:W-:Y:S02]  /*21c60*/  IMAD.MOV.U32 R3, RZ, RZ, R13 ;  /* 0x000000ffff037224 */ /* 0x000fe400078e000d */
[----:B------:R-:W-:-:S05]  /*21c70*/  IMAD.WIDE.U32 R2, R5, R6, R2 ;  /* 0x0000000605027225 */ /* 0x000fca00078e0002 */
[----:B------:R-:W3:Y:S01]  /*21c80*/  LDC R20, c[0x0][0x658] ;  /* 0x00019600ff147b82 */ /* 0x000ee20000000800 */
[----:B------:R-:W-:Y:S01]  /*21c90*/  IMAD R5, R5, R7, R0 ;  /* 0x0000000705057224 */ /* 0x000fe200078e0200 */
[----:B------:R-:W-:Y:S01]  /*21ca0*/  I2FP.F32.U32 R0, R12 ;  /* 0x0000000c00007245 */ /* 0x000fe20000201000 */
[----:B------:R-:W-:Y:S01]  /*21cb0*/  IMAD.MOV.U32 R7, RZ, RZ, 0x1 ;  /* 0x00000001ff077424 */ /* 0x000fe200078e00ff */
[----:B----4-:R-:W-:Y:S01]  /*21cc0*/  ISETP.NE.U32.AND P1, PT, R22, RZ, PT ;  /* 0x000000ff1600720c */ /* 0x010fe20003f25070 */
[----:B------:R-:W-:Y:S02]  /*21cd0*/  IMAD.IADD R3, R3, 0x1, R5 ;  /* 0x0000000103037824 */ /* 0x000fe400078e0205 */
[----:B------:R-:W-:Y:S01]  /*21ce0*/  FMUL R0, R0, UR6 ;  /* 0x0000000600007c20 */ /* 0x000fe20008400000 */
[----:B------:R-:W4:Y:S01]  /*21cf0*/  LDC R15, c[0x0][0x148] ;  /* 0x00005200ff0f7b82 */ /* 0x000f220000000800 */
[----:B------:R-:W-:Y:S01]  /*21d00*/  ISETP.NE.AND.EX P1, PT, R23, RZ, PT, P1 ;  /* 0x000000ff1700720c */ /* 0x000fe20003f25310 */
[----:B------:R-:W-:Y:S01]  /*21d10*/  IMAD.MOV.U32 R5, RZ, RZ, -0x1 ;  /* 0xffffffffff057424 */ /* 0x000fe200078e00ff */
[-CC-:B0-----:R-:W-:Y:S01]  /*21d20*/  SHF.R.U64 R10, R2, R4.reuse, R3.reuse ;  /* 0x00000004020a7219 */ /* 0x181fe20000001203 */
[----:B------:R0:W0:Y:S01]  /*21d30*/  F2I.U32.TRUNC.NTZ R13, R0 ;  /* 0x00000000000d7305 */ /* 0x000022000020f000 */
[----:B------:R-:W-:-:S03]  /*21d40*/  SHF.R.U32.HI R3, RZ, R4, R3 ;  /* 0x00000004ff037219 */ /* 0x000fc60000011603 */
[----:B------:R-:W0:Y:S01]  /*21d50*/  LDC R16, c[0x0][0x600] ;  /* 0x00018000ff107b82 */ /* 0x000e220000000800 */
[-CC-:B--2---:R-:W-:Y:S02]  /*21d60*/  SHF.R.U64 R8, R10, R14.reuse, R3.reuse ;  /* 0x0000000e0a087219 */ /* 0x184fe40000001203 */
[----:B------:R-:W-:-:S05]  /*21d70*/  SHF.R.U32.HI R3, RZ, R14, R3 ;  /* 0x0000000eff037219 */ /* 0x000fca0000011603 */
[----:B------:R-:W2:Y:S01]  /*21d80*/  LDC R17, c[0x0][0x648] ;  /* 0x00019200ff117b82 */ /* 0x000ea20000000800 */
[-CC-:B---3--:R-:W-:Y:S02]  /*21d90*/  SHF.R.U64 R11, R8, R20.reuse, R3.reuse ;  /* 0x00000014080b7219 */ /* 0x188fe40000001203 */
[-C--:B------:R-:W-:Y:S02]  /*21da0*/  SHF.L.U32 R5, R5, R20.reuse, RZ ;  /* 0x0000001405057219 */ /* 0x080fe400000006ff */
[-C--:B------:R-:W-:Y:S01]  /*21db0*/  SHF.R.U32.HI R3, RZ, R20.reuse, R3 ;  /* 0x00000014ff037219 */ /* 0x080fe20000011603 */
[----:B------:R-:W-:Y:S01]  /*21dc0*/  IMAD.MOV.U32 R2, RZ, RZ, R11 ;  /* 0x000000ffff027224 */ /* 0x000fe200078e000b */
[----:B------:R-:W-:Y:S01]  /*21dd0*/  SHF.L.U32 R20, R7, R20, RZ ;  /* 0x0000001407147219 */ /* 0x000fe200000006ff */
[----:B------:R-:W3:Y:S01]  /*21de0*/  LDC R19, c[0x0][0x638] ;  /* 0x00018e00ff137b82 */ /* 0x000ee20000000800 */
[----:B------:R-:W-:-:S07]  /*21df0*/  LOP3.LUT R39, RZ, R5, RZ, 0x33, !PT ;  /* 0x00000005ff277212 */ /* 0x000fce00078e33ff */
[----:B------:R-:W0:Y:S01]  /*21e00*/  LDC R21, c[0x0][0x610] ;  /* 0x00018400ff157b82 */ /* 0x000e220000000800 */
[----:B------:R-:W-:Y:S05]  /*21e10*/  @!P1 BRA `(.L_x_555) ;  /* 0x0000000000289947 */ /* 0x000fea0003800000 */
[----:B0-----:R-:W0:Y:S02]  /*21e20*/  LDC R0, c[0x0][0x64c] ;  /* 0x00019300ff007b82 */ /* 0x001e240000000800 */
[----:B0-----:R-:W-:-:S05]  /*21e30*/  IADD3 R7, P1, R11, R0, RZ ;  /* 0x000000000b077210 */ /* 0x001fca0007f3e0ff */
        /* <DEDUP_REMOVED lines=8> */
.L_x_555:
[----:B0-2---:R-:W-:Y:S01]  /*21ec0*/  SHF.R.U64 R0, R2, R17, R3 ;  /* 0x0000001102007219 */ /* 0x005fe20000001203 */
[----:B------:R-:W-:Y:S01]  /*21ed0*/  VIADD R3, R16, 0xffffffff ;  /* 0xffffffff10037836 */ /* 0x000fe20000000000 */
[----:B------:R-:W-:Y:S01]  /*21ee0*/  LOP3.LUT R39, R8, R39, RZ, 0xc0, !PT ;  /* 0x0000002708277212 */ /* 0x000fe200078ec0ff */
[----:B------:R-:W-:Y:S02]  /*21ef0*/  IMAD.MOV R13, RZ, RZ, -R13 ;  /* 0x000000ffff0d7224 */ /* 0x000fe400078e0a0d */
[----:B------:R-:W-:Y:S01]  /*21f00*/  IMAD.MOV R2, RZ, RZ, -R0 ;  /* 0x000000ffff027224 */ /* 0x000fe200078e0a00 */
[----:B------:R-:W-:Y:S01]  /*21f10*/  LOP3.LUT R3, R10, R3, RZ, 0xc0, !PT ;  /* 0x000000030a037212 */ /* 0x000fe200078ec0ff */
[----:B------:R-:W-:Y:S02]  /*21f20*/  IMAD R39, R20, R0, R39 ;  /* 0x0000000014277224 */ /* 0x000fe400078e0227 */
[----:B----4-:R-:W-:Y:S02]  /*21f30*/  @P4 IMAD R18, R15, R13, R12 ;  /* 0x0000000d0f124224 */ /* 0x010fe400078e020c */
[----:B---3--:R-:W-:-:S02]  /*21f40*/  IMAD R0, R2, R19, R11 ;  /* 0x0000001302007224 */ /* 0x008fc400078e020b */
[----:B------:R-:W-:Y:S02]  /*21f50*/  IMAD R39, R39, R21, R18 ;  /* 0x0000001527277224 */ /* 0x000fe400078e0212 */
[----:B------:R-:W-:Y:S02]  /*21f60*/  IMAD R2, R0, R16, R3 ;  /* 0x0000001000027224 */ /* 0x000fe400078e0203 */
[----:B------:R-:W-:-:S03]  /*21f70*/  IMAD.MOV.U32 R4, RZ, RZ, 0x1 ;  /* 0x00000001ff047424 */ /* 0x000fc600078e00ff */
[----:B------:R-:W-:Y:S02]  /*21f80*/  SEL R3, R2, R39, !P4 ;  /* 0x0000002702037207 */ /* 0x000fe40006000000 */
[----:B------:R-:W-:Y:S02]  /*21f90*/  PRMT R0, R4, 0x7610, R0 ;  /* 0x0000761004007816 */ /* 0x000fe40000000000 */
[----:B------:R-:W-:Y:S01]  /*21fa0*/  SEL R39, R39, R2, !P4 ;  /* 0x0000000227277207 */ /* 0x000fe20006000000 */
[----:B------:R2:W-:Y:S06]  /*21fb0*/  STL [R1+0x464], R3 ;  /* 0x0004640301007387 */ /* 0x0005ec0000100800 */
.L_x_553:
[----:B------:R3:W-:Y:S01]  /*21fc0*/  STL [R1+0x468], R39 ;  /* 0x0004682701007387 */ /* 0x0007e20000100800 */
[----:B------:R-:W-:-:S13]  /*21fd0*/  LOP3.LUT P1, RZ, R0, 0xff, RZ, 0xc0, !PT ;  /* 0x000000ff00ff7812 */ /* 0x000fda000782c0ff */
[----:B---3--:R-:W-:Y:S05]  /*21fe0*/  @P1 BRA `(.L_x_556) ;  /* 0xfffffdf000fc1947 */ /* 0x008fea000383ffff */
[----:B------:R-:W-:Y:S05]  /*21ff0*/  EXIT ;  /* 0x000000000000794d */ /* 0x000fea0003800000 */
.L_x_8:
[----:B------:R-:W2:Y:S01]  /*22000*/  LDL R20, [R1+0x460] ;  /* 0x0004600001147983 */ /* 0x000ea20000100800 */
[----:B0-----:R-:W-:-:S03]  /*22010*/  ULDC.64 UR4, c[0x0][0x650] ;  /* 0x0001940000047ab9 */ /* 0x001fc60000000a00 */
[----:B------:R-:W3:Y:S01]  /*22020*/  LDL R163, [R1+0x45c] ;  /* 0x00045c0001a37983 */ /* 0x000ee20000100800 */
[----:B------:R-:W-:Y:S01]  /*22030*/  PRMT R0, RZ, 0x7610, R0 ;  /* 0x00007610ff007816 */ /* 0x000fe20000000000 */
[----:B------:R-:W-:Y:S02]  /*22040*/  IMAD.MOV.U32 R12, RZ, RZ, -0x1 ;  /* 0xffffffffff0c7424 */ /* 0x000fe400078e00ff */
[----:B------:R-:W-:Y:S02]  /*22050*/  IMAD.MOV.U32 R4, RZ, RZ, -0x1 ;  /* 0xffffffffff047424 */ /* 0x000fe400078e00ff */
[----:B------:R-:W-:Y:S01]  /*22060*/  IMAD.MOV.U32 R11, RZ, RZ, -0x1 ;  /* 0xffffffffff0b7424 */ /* 0x000fe200078e00ff */
[----:B--2---:R-:W-:-:S04]  /*22070*/  ISETP.GE.U32.AND P0, PT, R20, UR4, PT ;  /* 0x0000000414007c0c */ /* 0x004fc8000bf06070 */
[----:B---3--:R-:W-:-:S13]  /*22080*/  ISETP.GE.U32.AND.EX P0, PT, R163, UR5, PT, P0 ;  /* 0x00000005a3007c0c */ /* 0x008fda000bf06100 */
[----:B------:R-:W-:Y:S05]  /*22090*/  @P0 BRA `(.L_x_557) ;  /* 0x0000000400300947 */ /* 0x000fea0003800000 */
[----:B------:R-:W0:Y:S01]  /*220a0*/  LDC.64 R16, c[0x0][0x628] ;  /* 0x00018a00ff107b82 */ /* 0x000e220000000a00 */
[----:B-1----:R-:W-:Y:S02]  /*220b0*/  IMAD.MOV.U32 R8, RZ, RZ, R20 ;  /* 0x000000ffff087224 */ /* 0x002fe400078e0014 */
[----:B------:R-:W-:-:S05]  /*220c0*/  IMAD.MOV.U32 R9, RZ, RZ, R163 ;  /* 0x000000ffff097224 */ /* 0x000fca00078e00a3 */
[----:B------:R-:W1:Y:S08]  /*220d0*/  LDC R12, c[0x0][0x630] ;  /* 0x00018c00ff0c7b82 */ /* 0x000e700000000800 */
[----:B------:R-:W2:Y:S01]  /*220e0*/  LDC.64 R18, c[0x0][0x620] ;  /* 0x00018800ff127b82 */ /* 0x000ea20000000a00 */
[----:B0-----:R-:W-:-:S04]  /*220f0*/  ISETP.NE.U32.AND P0, PT, R16, RZ, PT ;  /* 0x000000ff1000720c */ /* 0x001fc80003f05070 */
[----:B------:R-:W-:-:S13]  /*22100*/  ISETP.NE.AND.EX P0, PT, R17, RZ, PT, P0 ;  /* 0x000000ff1100720c */ /* 0x000fda0003f05300 */
[----:B-12---:R-:W-:Y:S05]  /*22110*/  @!P0 BRA `(.L_x_558) ;  /* 0x0000000000288947 */ /* 0x006fea0003800000 */
[----:B------:R-:W0:Y:S02]  /*22120*/  LDC R0, c[0x0][0x634] ;  /* 0x00018d00ff007b82 */ /* 0x000e240000000800 */
        /* <DEDUP_REMOVED lines=9> */
.L_x_558:
[----:B------:R-:W0:Y:S01]  /*221c0*/  LDC.64 R22, c[0x0][0x640] ;  /* 0x00019000ff167b82 */ /* 0x000e220000000a00 */
[-CC-:B------:R-:W-:Y:S01]  /*221d0*/  SHF.R.U64 R15, R8, R12.reuse, R9.reuse ;  /* 0x0000000c080f7219 */ /* 0x180fe20000001209 */
[----:B------:R-:W-:Y:S01]  /*221e0*/  IMAD.MOV.U32 R4, RZ, RZ, R20 ;  /* 0x000000ffff047224 */ /* 0x000fe200078e0014 */
[----:B------:R-:W-:Y:S01]  /*221f0*/  SHF.R.U32.HI R0, RZ, R12, R9 ;  /* 0x0000000cff007219 */ /* 0x000fe20000011609 */
[----:B------:R-:W-:Y:S01]  /*22200*/  IMAD.MOV.U32 R24, RZ, RZ, 0x1 ;  /* 0x00000001ff187424 */ /* 0x000fe200078e00ff */
[----:B------:R-:W-:-:S03]  /*22210*/  IADD3 R7, P0, RZ, -R15, RZ ;  /* 0x8000000fff077210 */ /* 0x000fc60007f1e0ff */
[----:B------:R-:W1:Y:S02]  /*22220*/  LDC R6, c[0x0][0x618] ;  /* 0x00018600ff067b82 */ /* 0x000e640000000800 */
[----:B------:R-:W-:-:S04]  /*22230*/  IMAD.X R5, RZ, RZ, ~R0, P0 ;  /* 0x000000ffff057224 */ /* 0x000fc800000e0e00 */
[-C--:B------:R-:W-:Y:S02]  /*22240*/  IMAD R0, R5, R18.reuse, RZ ;  /* 0x0000001205007224 */ /* 0x080fe400078e02ff */
[----:B------:R-:W2:Y:S01]  /*22250*/  LDC R8, c[0x0][0x608] ;  /* 0x00018200ff087b82 */ /* 0x000ea20000000800 */
[----:B------:R-:W-:Y:S02]  /*22260*/  IMAD.MOV.U32 R5, RZ, RZ, R163 ;  /* 0x000000ffff057224 */ /* 0x000fe400078e00a3 */
[----:B------:R-:W-:-:S05]  /*22270*/  IMAD.WIDE.U32 R4, R7, R18, R4 ;  /* 0x0000001207047225 */ /* 0x000fca00078e0004 */
[----:B------:R-:W3:Y:S01]  /*22280*/  LDC R21, c[0x0][0x658] ;  /* 0x00019600ff157b82 */ /* 0x000ee20000000800 */
[----:B------:R-:W-:Y:S01]  /*22290*/  IMAD R7, R7, R19, R0 ;  /* 0x0000001307077224 */ /* 0x000fe200078e0200 */
[----:B0-----:R-:W-:-:S03]  /*222a0*/  ISETP.NE.U32.AND P0, PT, R22, RZ, PT ;  /* 0x000000ff1600720c */ /* 0x001fc60003f05070 */
[----:B------:R-:W-:Y:S01]  /*222b0*/  IMAD.IADD R5, R5, 0x1, R7 ;  /* 0x0000000105057824 */ /* 0x000fe200078e0207 */
[----:B------:R-:W-:Y:S02]  /*222c0*/  ISETP.NE.AND.EX P0, PT, R23, RZ, PT, P0 ;  /* 0x000000ff1700720c */ /* 0x000fe40003f05300 */
[----:B------:R-:W0:Y:S02]  /*222d0*/  LDC R16, c[0x0][0x600] ;  /* 0x00018000ff107b82 */ /* 0x000e240000000800 */
[-CC-:B-1----:R-:W-:Y:S01]  /*222e0*/  SHF.R.U64 R12, R4, R6.reuse, R5.reuse ;  /* 0x00000006040c7219 */ /* 0x182fe20000001205 */
[----:B------:R-:W-:Y:S01]  /*222f0*/  IMAD.MOV.U32 R4, RZ, RZ, -0x1 ;  /* 0xffffffffff047424 */ /* 0x000fe200078e00ff */
[----:B------:R-:W-:-:S04]  /*22300*/  SHF.R.U32.HI R5, RZ, R6, R5 ;  /* 0x00000006ff057219 */ /* 0x000fc80000011605 */
[----:B------:R-:W1:Y:S01]  /*22310*/  LDC R18, c[0x0][0x648] ;  /* 0x00019200ff127b82 */ /* 0x000e620000000800 */
[-CC-:B--2---:R-:W-:Y:S02]  /*22320*/  SHF.R.U64 R17, R12, R8.reuse, R5.reuse ;  /* 0x000000080c117219 */ /* 0x184fe40000001205 */
[----:B------:R-:W-:-:S05]  /*22330*/  SHF.R.U32.HI R0, RZ, R8, R5 ;  /* 0x00000008ff007219 */ /* 0x000fca0000011605 */
[----:B------:R-:W2:Y:S01]  /*22340*/  LDC R20, c[0x0][0x638] ;  /* 0x00018e00ff147b82 */ /* 0x000ea20000000800 */
[-C--:B---3--:R-:W-:Y:S02]  /*22350*/  SHF.L.U32 R4, R4, R21.reuse, RZ ;  /* 0x0000001504047219 */ /* 0x088fe400000006ff */
[-CC-:B------:R-:W-:Y:S02]  /*22360*/  SHF.R.U64 R19, R17, R21.reuse, R0.reuse ;  /* 0x0000001511137219 */ /* 0x180fe40000001200 */
[----:B------:R-:W-:Y:S02]  /*22370*/  LOP3.LUT R26, RZ, R4, RZ, 0x33, !PT ;  /* 0x00000004ff1a7212 */ /* 0x000fe400078e33ff */
[----:B------:R-:W-:Y:S01]  /*22380*/  SHF.R.U32.HI R5, RZ, R21, R0 ;  /* 0x00000015ff057219 */ /* 0x000fe20000011600 */
[----:B------:R-:W3:Y:S01]  /*22390*/  LDC R25, c[0x0][0x610] ;  /* 0x00018400ff197b82 */ /* 0x000ee20000000800 */
[----:B------:R-:W-:Y:S01]  /*223a0*/  IMAD.MOV.U32 R4, RZ, RZ, R19 ;  /* 0x000000ffff047224 */ /* 0x000fe200078e0013 */
[----:B------:R-:W-:Y:S06]  /*223b0*/  @!P0 BRA `(.L_x_559) ;  /* 0x0000000000288947 */ /* 0x000fec0003800000 */
        /* <DEDUP_REMOVED lines=10> */
.L_x_559:
[----:B-1----:R-:W-:Y:S01]  /*22460*/  SHF.R.U64 R3, R4, R18, R5 ;  /* 0x0000001204037219 */ /* 0x002fe20000001205 */
[----:B0-----:R-:W-:Y:S01]  /*22470*/  VIADD R5, R16, 0xffffffff ;  /* 0xffffffff10057836 */ /* 0x001fe20000000000 */
[----:B------:R-:W-:Y:S01]  /*22480*/  SHF.L.U32 R24, R24, R21, RZ ;  /* 0x0000001518187219 */ /* 0x000fe200000006ff */
[----:B------:R-:W-:Y:S01]  /*22490*/  @P4 IMAD R10, R13, R14, R2 ;  /* 0x0000000e0d0a4224 */ /* 0x000fe200078e0202 */
[----:B------:R-:W-:Y:S01]  /*224a0*/  LOP3.LUT R0, R17, R26, RZ, 0xc0, !PT ;  /* 0x0000001a11007212 */ /* 0x000fe200078ec0ff */
[----:B------:R-:W-:Y:S01]  /*224b0*/  IMAD.MOV R4, RZ, RZ, -R3 ;  /* 0x000000ffff047224 */ /* 0x000fe200078e0a03 */
[----:B------:R-:W-:Y:S01]  /*224c0*/  LOP3.LUT R5, R12, R5, RZ, 0xc0, !PT ;  /* 0x000000050c057212 */ /* 0x000fe200078ec0ff */
[----:B------:R-:W-:Y:S02]  /*224d0*/  IMAD.MOV.U32 R2, RZ, RZ, 0x1 ;  /* 0x00000001ff027424 */ /* 0x000fe400078e00ff */
[----:B------:R-:W-:Y:S02]  /*224e0*/  IMAD R3, R24, R3, R0 ;  /* 0x0000000318037224 */ /* 0x000fe400078e0200 */
[----:B--2---:R-:W-:-:S02]  /*224f0*/  IMAD R0, R4, R20, R19 ;  /* 0x0000001404007224 */ /* 0x004fc400078e0213 */
[----:B---3--:R-:W-:Y:S02]  /*22500*/  IMAD R12, R3, R25, R10 ;  /* 0x00000019030c7224 */ /* 0x008fe400078e020a */
[----:B------:R-:W-:Y:S01]  /*22510*/  IMAD R3, R0, R16, R5 ;  /* 0x0000001000037224 */ /* 0x000fe200078e0205 */
[----:B------:R-:W-:Y:S01]  /*22520*/  PRMT R0, R2, 0x7610, R0 ;  /* 0x0000761002007816 */ /* 0x000fe20000000000 */
[----:B------:R-:W-:-:S03]  /*22530*/  IMAD.MOV.U32 R11, RZ, RZ, R15 ;  /* 0x000000ffff0b7224 */ /* 0x000fc600078e000f */
[----:B------:R-:W-:Y:S02]  /*22540*/  SEL R4, R3, R12, !P4 ;  /* 0x0000000c03047207 */ /* 0x000fe40006000000 */
[----:B------:R-:W-:-:S07]  /*22550*/  SEL R12, R12, R3, !P4 ;  /* 0x000000030c0c7207 */ /* 0x000fce0006000000 */
.L_x_557:
[----:B------:R-:W-:-:S08]  /*22560*/  NOP ;  /* 0x0000000000007918 */ /* 0x000fd00000000000 */
[----:B-1----:R-:W0:-:S00]  /*22570*/  USETMAXREG.DEALLOC.CTAPOOL 0x18 ;  /* 0x00000018000079c8 */ /* 0x002e0000080e0500 */
[----:B------:R-:W-:-:S13]  /*22580*/  ISETP.NE.AND P0, PT, RZ, UR8, PT ;  /* 0x00000008ff007c0c */ /* 0x000fda000bf05270 */
[----:B------:R-:W-:Y:S05]  /*22590*/  @P0 EXIT ;  /* 0x000000000000094d */ /* 0x000fea0003800000 */
[----:B0-----:R-:W-:Y:S01]  /*225a0*/  LOP3.LUT P0, RZ, R0, 0xff, RZ, 0xc0, !PT ;  /* 0x000000ff00ff7812 */ /* 0x001fe2000780c0ff */
[----:B------:R-:W-:Y:S02]  /*225b0*/  IMAD.MOV.U32 R0, RZ, RZ, 0x1 ;  /* 0x00000001ff007424 */ /* 0x000fe400078e00ff */
[----:B------:R-:W-:-:S10]  /*225c0*/  IMAD.MOV.U32 R8, RZ, RZ, RZ ;  /* 0x000000ffff087224 */ /* 0x000fd400078e00ff */
[----:B------:R-:W-:Y:S05]  /*225d0*/  @!P0 BRA `(.L_x_560) ;  /* 0x0000000c00548947 */ /* 0x000fea0003800000 */
[----:B------:R-:W0:Y:S01]  /*225e0*/  LDC R0, c[0x0][0x28c] ;  /* 0x0000a300ff007b82 */ /* 0x000e220000000800 */
[----:B------:R-:W-:Y:S01]  /*225f0*/  ULDC UR5, c[0x0][0x658] ;  /* 0x0001960000057ab9 */ /* 0x000fe20000000800 */
[----:B------:R-:W-:Y:S01]  /*22600*/  UMOV UR7, 0xffffffff ;  /* 0xffffffff00077882 */ /* 0x000fe20000000000 */
[----:B------:R-:W-:Y:S01]  /*22610*/  ULDC UR6, c[0x0][0xc] ;  /* 0x0000030000067ab9 */ /* 0x000fe20000000800 */
[----:B------:R-:W-:Y:S01]  /*22620*/  USHF.L.U32 UR9, UR7, UR5, URZ ;  /* 0x0000000507097299 */ /* 0x000fe2000800063f */
[----:B------:R-:W-:Y:S01]  /*22630*/  BSSY B0, `(.L_x_560) ;  /* 0x00000cf000007945 */ /* 0x000fe20003800000 */
[----:B------:R-:W-:Y:S01]  /*22640*/  UMOV UR8, 0x1 ;  /* 0x0000000100087882 */ /* 0x000fe20000000000 */
[----:B------:R-:W-:Y:S01]  /*22650*/  ULDC UR7, c[0x0][0x10] ;  /* 0x0000040000077ab9 */ /* 0x000fe20000000800 */
[----:B------:R-:W1:Y:S01]  /*22660*/  S2UR UR10, SR_CgaCtaId ;  /* 0x00000000000a79c3 */ /* 0x000e620000008800 */
[----:B------:R-:W-:Y:S01]  /*22670*/  UIMAD.WIDE.U32 UR6, UR6, UR7, URZ ;  /* 0x00000007060672a5 */ /* 0x000fe2000f8e003f */
[----:B------:R-:W-:Y:S01]  /*22680*/  IMAD.MOV.U32 R10, RZ, RZ, 0x1 ;  /* 0x00000001ff0a7424 */ /* 0x000fe200078e00ff */
[----:B------:R-:W-:Y:S01]  /*22690*/  USHF.L.U32 UR5, UR8, UR5, URZ ;  /* 0x0000000508057299 */ /* 0x000fe2000800063f */
[----:B------:R-:W-:Y:S01]  /*226a0*/  IMAD.MOV.U32 R8, RZ, RZ, RZ ;  /* 0x000000ffff087224 */ /* 0x000fe200078e00ff */
[----:B------:R-:W-:Y:S01]  /*226b0*/  ULDC UR4, c[0x0][0x600] ;  /* 0x0001800000047ab9 */ /* 0x000fe20000000800 */
[----:B------:R-:W-:Y:S01]  /*226c0*/  ULDC UR8, c[0x0][0x14] ;  /* 0x0000050000087ab9 */ /* 0x000fe20000000800 */
[----:B------:R-:W-:-:S02]  /*226d0*/  ULOP3.LUT UR21, UR13, 0x2, URZ, 0xfc, !UPT ;  /* 0x000000020d157892 */ /* 0x000fc4000f8efc3f */
[----:B------:R-:W-:Y:S02]  /*226e0*/  UIMAD.WIDE.U32 UR22, UR6, UR8, URZ ;  /* 0x00000008061672a5 */ /* 0x000fe4000f8e003f */
[----:B------:R-:W-:Y:S02]  /*226f0*/  UIMAD UR16, UR7, UR8, URZ ;  /* 0x00000008071072a4 */ /* 0x000fe4000f8e023f */
[----:B------:R-:W-:Y:S02]  /*22700*/  UIADD3 UR4, UR4, -0x1, URZ ;  /* 0xffffffff04047890 */ /* 0x000fe4000fffe03f */
[----:B------:R-:W-:Y:S01]  /*22710*/  ULOP3.LUT UR18, URZ, UR9, URZ, 0x33, !UPT ;  /* 0x000000093f127292 */ /* 0x000fe2000f8e333f */
[----:B0-----:R-:W-:Y:S01]  /*22720*/  VIADD R0, R0, 0x1f ;  /* 0x0000001f00007836 */ /* 0x001fe20000000000 */
[----:B------:R-:W-:Y:S01]  /*22730*/  UIADD3 UR16, UR23, UR16, URZ ;  /* 0x0000001017107290 */ /* 0x000fe2000fffe03f */
[----:B------:R-:W-:-:S03]  /*22740*/  ULDC.64 UR24, c[0x0][0x198] ;  /* 0x0000660000187ab9 */ /* 0x000fc60000000a00 */
[----:B------:R-:W-:Y:S01]  /*22750*/  SHF.R.S32.HI R3, RZ, 0x1f, R0 ;  /* 0x0000001fff037819 */ /* 0x000fe20000011400 */
[----:B-1----:R-:W-:-:S03]  /*22760*/  IMAD.U32 R7, RZ, RZ, UR10 ;  /* 0x0000000aff077e24 */ /* 0x002fc6000f8e00ff */
[----:B------:R-:W-:Y:S01]  /*22770*/  LEA.HI R3, R3, R0, RZ, 0x5 ;  /* 0x0000000003037211 */ /* 0x000fe200078f28ff */
[----:B------:R-:W-:-:S03]  /*22780*/  IMAD.MOV.U32 R0, RZ, RZ, 0x1 ;  /* 0x00000001ff007424 */ /* 0x000fc600078e00ff */
[----:B------:R-:W-:-:S05]  /*22790*/  SHF.R.S32.HI R6, RZ, 0x5, R3 ;  /* 0x00000005ff067819 */ /* 0x000fca0000011403 */
[----:B------:R-:W-:-:S07]  /*227a0*/  VIADD R16, R6, 0x1 ;  /* 0x0000000106107836 */ /* 0x000fce0000000000 */
.L_x_571:
[----:B------:R-:W-:-:S03]  /*227b0*/  UMOV UR6, 0xffffffff ;  /* 0xffffffff00067882 */ /* 0x000fc60000000000 */
[----:B------:R-:W-:Y:S05]  /*227c0*/  BRA.DIV UR6, `(.L_x_561) ;  /* 0x00000016063c7947 */ /* 0x000fea000b800000 */
[----:B------:R-:W-:-:S13]  /*227d0*/  ELECT P0, URZ, PT ;  /* 0x00000000003f782f */ /* 0x000fda0003800000 */
.L_x_592:
[----:B------:R-:W0:Y:S01]  /*227e0*/  LDC R2, c[0x0][0x28c] ;  /* 0x0000a300ff027b82 */ /* 0x000e220000000800 */
[----:B------:R-:W-:Y:S01]  /*227f0*/  BSSY B1, `(.L_x_562) ;  /* 0x000003b000017945 */ /* 0x000fe20003800000 */
[----:B0-----:R-:W-:-:S13]  /*22800*/  ISETP.LT.OR P0, PT, R2, 0x1, !P0 ;  /* 0x000000010200780c */ /* 0x001fda0004701670 */
[----:B------:R-:W-:Y:S05]  /*22810*/  @P0 BRA `(.L_x_563) ;  /* 0x0000000000e00947 */ /* 0x000fea0003800000 */
[----:B------:R-:W-:Y:S02]  /*22820*/  IMAD R2, R12, 0x2, R7 ;  /* 0x000000020c027824 */ /* 0x000fe400078e0207 */
[----:B------:R-:W-:Y:S02]  /*22830*/  IMAD.SHL.U32 R4, R4, 0x100, RZ ;  /* 0x0000010004047824 */ /* 0x000fe400078e00ff */
[----:B------:R-:W-:Y:S02]  /*22840*/  IMAD.SHL.U32 R2, R2, 0x80, RZ ;  /* 0x0000008002027824 */ /* 0x000fe400078e00ff */
[----:B------:R-:W-:Y:S02]  /*22850*/  IMAD.MOV.U32 R14, RZ, RZ, RZ ;  /* 0x000000ffff0e7224 */ /* 0x000fe400078e00ff */
[----:B------:R-:W-:Y:S02]  /*22860*/  IMAD.MOV.U32 R3, RZ, RZ, R16 ;  /* 0x000000ffff037224 */ /* 0x000fe400078e0010 */
[----:B------:R-:W-:-:S02]  /*22870*/  IMAD.MOV.U32 R5, RZ, RZ, R0 ;  /* 0x000000ffff057224 */ /* 0x000fc400078e0000 */
[----:B------:R-:W-:-:S07]  /*22880*/  IMAD.MOV.U32 R9, RZ, RZ, R8 ;  /* 0x000000ffff097224 */ /* 0x000fce00078e0008 */
.L_x_566:
[----:B------:R-:W0:Y:S01]  /*22890*/  S2UR UR6, SR_CgaCtaId ;  /* 0x00000000000679c3 */ /* 0x000e220000008800 */
[----:B------:R-:W-:Y:S02]  /*228a0*/  MOV R12, 0x400 ;  /* 0x00000400000c7802 */ /* 0x000fe40000000f00 */
[----:B------:R-:W-:Y:S01]  /*228b0*/  SHF.L.U32 R13, R5, 0x1f, RZ ;  /* 0x0000001f050d7819 */ /* 0x000fe200000006ff */
[----:B0-----:R-:W-:-:S05]  /*228c0*/  IMAD.U32 R7, RZ, RZ, UR6 ;  /* 0x00000006ff077e24 */ /* 0x001fca000f8e00ff */
[----:B------:R-:W-:-:S05]  /*228d0*/  LEA R12, R7, R12, 0x18 ;  /* 0x0000000c070c7211 */ /* 0x000fca00078ec0ff */
[----:B------:R-:W-:-:S04]  /*228e0*/  IMAD R18, R9, 0x8, R12 ;  /* 0x0000000809127824 */ /* 0x000fc800078e020c */
[----:B------:R-:W0:Y:S02]  /*228f0*/  SYNCS.PHASECHK.TRANS64.TRYWAIT P0, [R18+URZ+0x70], R13 ;  /* 0x0000700d120075a7 */ /* 0x000e24000800017f */
[----:B0-----:R-:W-:Y:S05]  /*22900*/  @!P0 BRA `(.L_x_564) ;  /* 0x00000014000c8947 */ /* 0x001fea0003800000 */
.L_x_593:
[----:B------:R-:W1:Y:S01]  /*22910*/  S2R R15, SR_TID.X ;  /* 0x00000000000f7919 */ /* 0x000e620000002100 */
[----:B------:R-:W-:-:S04]  /*22920*/  UPRMT UR6, UR21, 0x9910, URZ ;  /* 0x0000991015067896 */ /* 0x000fc8000800003f */
[----:B------:R-:W-:Y:S01]  /*22930*/  UISETP.NE.AND UP0, UPT, UR6, 0x2, UPT ;  /* 0x000000020600788c */ /* 0x000fe2000bf05270 */
[----:B-1----:R-:W-:-:S13]  /*22940*/  LOP3.LUT P0, RZ, R15, 0x7f, RZ, 0xc0, !PT ;  /* 0x0000007f0fff7812 */ /* 0x002fda000780c0ff */
[----:B0-----:R-:W0:Y:S02]  /*22950*/  @!P0 LDC R13, c[0x0][0x500] ;  /* 0x00014000ff0d8b82 */ /* 0x001e240000000800 */
[----:B0-----:R0:W-:Y:S01]  /*22960*/  @!P0 SYNCS.ARRIVE.TRANS64 RZ, [R18+URZ], R13 ;  /* 0x0000000d12ff89a7 */ /* 0x0011e2000800003f */
[----:B------:R-:W-:-:S13]  /*22970*/  PLOP3.LUT P0, PT, PT, PT, UP0, 0x80, 0x0 ;  /* 0x000000000000781c */ /* 0x000fda0003f0f008 */
[----:B0-----:R-:W-:Y:S05]  /*22980*/  @P0 BRA `(.L_x_565) ;  /* 0x0000000000040947 */ /* 0x001fea0003800000 */
[----:B------:R-:W-:Y:S01]  /*22990*/  BPT.TRAP 0x1 ;  /* 0x000000040000795c */ /* 0x000fe20000300000 */
.L_x_565:
[----:B------:R-:W-:Y:S01]  /*229a0*/  IMAD.SHL.U32 R13, R9, 0x2000, RZ ;  /* 0x00002000090d7824 */ /* 0x000fe200078e00ff */
[----:B------:R-:W-:Y:S01]  /*229b0*/  R2UR UR8, R12 ;  /* 0x000000000c0872ca */ /* 0x000fe200000e0000 */
[----:B------:R-:W-:Y:S01]  /*229c0*/  VIADD R3, R3, 0xffffffff ;  /* 0xffffffff03037836 */ /* 0x000fe20000000000 */
[----:B------:R-:W-:Y:S01]  /*229d0*/  R2UR UR9, R18 ;  /* 0x00000000120972ca */ /* 0x000fe200000e0000 */
[--C-:B------:R-:W-:Y:S01]  /*229e0*/  IMAD R15, R7, 0x1000, R13.reuse ;  /* 0x00001000070f7824 */ /* 0x100fe200078e020d */
[----:B------:R-:W-:Y:S01]  /*229f0*/  IADD3 R12, R12, 0x1c200, R13 ;  /* 0x0001c2000c0c7810 */ /* 0x000fe20007ffe00d */
[----:B------:R-:W-:Y:S01]  /*22a00*/  UIADD3 UR6, UP0, UR24, 0xf0, URZ ;  /* 0x000000f018067890 */ /* 0x000fe2000ff1e03f */
[----:B------:R-:W-:Y:S01]  /*22a10*/  R2UR UR11, R2 ;  /* 0x00000000020b72ca */ /* 0x000fe200000e0000 */
[----:B------:R-:W-:Y:S01]  /*22a20*/  UIADD3 UR26, UP1, UR24, 0x1f0, URZ ;  /* 0x000001f0181a7890 */ /* 0x000fe2000ff3e03f */
[----:B------:R-:W-:Y:S01]  /*22a30*/  R2UR UR7, R15 ;  /* 0x000000000f0772ca */ /* 0x000fe200000e0000 */
[----:B------:R-:W-:Y:S01]  /*22a40*/  VIADD R9, R9, 0x1 ;  /* 0x0000000109097836 */ /* 0x000fe20000000000 */
[----:B------:R-:W-:Y:S01]  /*22a50*/  R2UR UR10, R14 ;  /* 0x000000000e0a72ca */ /* 0x000fe200000e0000 */
[----:B------:R-:W-:Y:S01]  /*22a60*/  UIADD3.X UR27, URZ, UR25, URZ, UP1, !UPT ;  /* 0x000000193f1b7290 */ /* 0x000fe20008ffe43f */
[----:B------:R-:W-:Y:S01]  /*22a70*/  R2UR UR12, R11 ;  /* 0x000000000b0c72ca */ /* 0x000fe200000e0000 */
[----:B------:R-:W-:Y:S01]  /*22a80*/  UMOV UR20, 0x30000 ;  /* 0x0003000000147882 */ /* 0x000fe20000000000 */
[----:B------:R-:W-:Y:S01]  /*22a90*/  R2UR UR17, R12 ;  /* 0x000000000c1172ca */ /* 0x000fe200000e0000 */
[----:B------:R-:W-:Y:S01]  /*22aa0*/  UMOV UR14, 0x0 ;  /* 0x00000000000e7882 */ /* 0x000fe20000000000 */
[----:B------:R-:W-:Y:S01]  /*22ab0*/  R2UR UR19, R4 ;  /* 0x00000000041372ca */ /* 0x000fe200000e0000 */
[----:B------:R-:W-:Y:S01]  /*22ac0*/  UMOV UR15, 0x10000000 ;  /* 0x10000000000f7882 */ /* 0x000fe20000000000 */
[----:B------:R-:W-:Y:S01]  /*22ad0*/  ISETP.GT.AND P1, PT, R3, 0x1, PT ;  /* 0x000000010300780c */ /* 0x000fe20003f24270 */
[----:B------:R-:W-:Y:S01]  /*22ae0*/  VIADD R14, R14, 0x20 ;  /* 0x000000200e0e7836 */ /* 0x000fe20000000000 */
[----:B------:R-:W-:Y:S01]  /*22af0*/  ISETP.NE.AND P0, PT, R9, 0xe, PT ;  /* 0x0000000e0900780c */ /* 0x000fe20003f05270 */
[----:B------:R-:W-:-:S02]  /*22b00*/  UIADD3 UR8, UR8, 0x200, UR7 ;  /* 0x0000020008087890 */ /* 0x000fc4000fffe007 */
[----:B------:R-:W-:Y:S01]  /*22b10*/  UIADD3.X UR7, URZ, UR25, URZ, UP0, !UPT ;  /* 0x000000193f077290 */ /* 0x000fe200087fe43f */
[----:B------:R-:W-:Y:S02]  /*22b20*/  SEL R12, RZ, 0x1, P0 ;  /* 0x00000001ff0c7807 */ /* 0x000fe40000000000 */
[----:B------:R-:W-:Y:S02]  /*22b30*/  SEL R9, R9, RZ, P0 ;  /* 0x000000ff09097207 */ /* 0x000fe40000000000 */
[----:B------:R-:W-:-:S04]  /*22b40*/  LOP3.LUT R5, R5, R12, RZ, 0x3c, !PT ;  /* 0x0000000c05057212 */ /* 0x000fc800078e3cff */
[----:B------:R0:W-:Y:S02]  /*22b50*/  UTMALDG.3D.MULTICAST [UR8], [UR6], UR20, desc[UR14] ;  /* 0x00000e08060073b4 */ /* 0x0001e40008011814 */
[----:B0-----:R-:W-:Y:S01]  /*22b60*/  UMOV UR8, UR17 ;  /* 0x0000001100087c82 */ /* 0x001fe20008000000 */
[----:B------:R-:W-:Y:S02]  /*22b70*/  UMOV UR11, UR19 ;  /* 0x00000013000b7c82 */ /* 0x000fe40008000000 */
[----:B------:R0:W-:Y:S02]  /*22b80*/  UTMALDG.3D [UR8], [UR26], desc[UR14] ;  /* 0x00000e081a0075b4 */ /* 0x0001e40008011000 */
[----:B0-----:R-:W-:Y:S05]  /*22b90*/  @P1 BRA `(.L_x_566) ;  /* 0xfffffffc003c1947 */ /* 0x001fea000383ffff */
.L_x_563:
[----:B------:R-:W-:Y:S05]  /*22ba0*/  BSYNC B1 ;  /* 0x0000000000017941 */ /* 0x000fea0003800000 */
.L_x_562:
[----:B------:R-:W2:Y:S01]  /*22bb0*/  LDL.LU R17, [R1+0x45c] ;  /* 0x00045c0001117983 */ /* 0x000ea20000300800 */
[----:B------:R-:W-:Y:S01]  /*22bc0*/  LOP3.LUT P0, RZ, R10, 0xff, RZ, 0xc0, !PT ;  /* 0x000000ff0aff7812 */ /* 0x000fe2000780c0ff */
[C---:B------:R-:W-:Y:S01]  /*22bd0*/  IMAD.IADD R8, R6.reuse, 0x1, R8 ;  /* 0x0000000106087824 */ /* 0x040fe200078e0208 */
[----:B------:R-:W-:Y:S01]  /*22be0*/  ULDC.64 UR6, c[0x0][0x650] ;  /* 0x0001940000067ab9 */ /* 0x000fe20000000a00 */
[----:B------:R-:W3:Y:S01]  /*22bf0*/  LDL.LU R15, [R1+0x460] ;  /* 0x00046000010f7983 */ /* 0x000ee20000300800 */
[----:B------:R-:W-:Y:S01]  /*22c00*/  ISETP.GE.U32.AND P1, PT, R6, 0xe, PT ;  /* 0x0000000e0600780c */ /* 0x000fe20003f26070 */
[----:B------:R-:W-:Y:S01]  /*22c10*/  BSSY B1, `(.L_x_567) ;  /* 0x000006e000017945 */ /* 0x000fe20003800000 */
[----:B------:R-:W-:Y:S01]  /*22c20*/  IMAD.MOV.U32 R12, RZ, RZ, -0x1 ;  /* 0xffffffffff0c7424 */ /* 0x000fe200078e00ff */
[----:B------:R-:W-:Y:S01]  /*22c30*/  PRMT R10, RZ, 0x7610, R10 ;  /* 0x00007610ff0a7816 */ /* 0x000fe2000000000a */
[----:B------:R-:W-:Y:S02]  /*22c40*/  IMAD.MOV.U32 R4, RZ, RZ, -0x1 ;  /* 0xffffffffff047424 */ /* 0x000fe400078e00ff */
[----:B------:R-:W-:-:S03]  /*22c50*/  IMAD.MOV.U32 R11, RZ, RZ, -0x1 ;  /* 0xffffffffff0b7424 */ /* 0x000fc600078e00ff */
[----:B------:R-:W0:Y:S01]  /*22c60*/  @P0 S2R R7, SR_CgaCtaId ;  /* 0x0000000000070919 */ /* 0x000e220000008800 */
[----:B------:R-:W-:-:S04]  /*22c70*/  @P0 MOV R2, 0x400 ;  /* 0x0000040000020802 */ /* 0x000fc80000000f00 */
[----:B0-----:R-:W-:-:S04]  /*22c80*/  @P0 LEA R2, R7, R2, 0x18 ;  /* 0x0000000207020211 */ /* 0x001fc800078ec0ff */
[----:B------:R0:W-:Y:S01]  /*22c90*/  @P0 SYNCS.ARRIVE.TRANS64.A1T0 RZ, [R2+URZ+0xf8], RZ ;  /* 0x0000f8ff02ff09a7 */ /* 0x0001e2000810003f */
[----:B------:R-:W-:-:S04]  /*22ca0*/  ISETP.GT.U32.AND P0, PT, R8, 0xd, PT ;  /* 0x0000000d0800780c */ /* 0x000fc80003f04070 */
[----:B------:R-:W-:Y:S02]  /*22cb0*/  ISETP.LT.U32.AND P0, PT, R6, 0xe, P0 ;  /* 0x0000000e0600780c */ /* 0x000fe40000701070 */
[----:B0-----:R-:W-:-:S05]  /*22cc0*/  SHF.R.U32.HI R2, RZ, 0x1, R8 ;  /* 0x00000001ff027819 */ /* 0x001fca0000011608 */
[----:B------:R-:W-:-:S05]  /*22cd0*/  IMAD.WIDE.U32 R2, R2, -0x6db6db6d, RZ ;  /* 0x9249249302027825 */ /* 0x000fca00078e00ff */
[----:B------:R-:W-:Y:S02]  /*22ce0*/  SHF.R.U32.HI R5, RZ, 0x2, R3 ;  /* 0x00000002ff057819 */ /* 0x000fe40000011603 */
[----:B------:R-:W-:Y:S02]  /*22cf0*/  SEL R3, RZ, 0x1, !P0 ;  /* 0x00000001ff037807 */ /* 0x000fe40004000000 */
[----:B------:R-:W-:Y:S01]  /*22d00*/  PRMT R2, RZ, 0x7610, R2 ;  /* 0x00007610ff027816 */ /* 0x000fe20000000002 */
[----:B------:R-:W-:Y:S01]  /*22d10*/  IMAD R8, R5, -0xe, R8 ;  /* 0xfffffff205087824 */ /* 0x000fe200078e0208 */
[----:B------:R-:W-:-:S04]  /*22d20*/  LOP3.LUT R0, R0, R3, RZ, 0x3c, !PT ;  /* 0x0000000300007212 */ /* 0x000fc800078e3cff */
[----:B------:R-:W-:Y:S02]  /*22d30*/  @P1 LOP3.LUT R0, R0, 0x1, R5, 0x78, !PT ;  /* 0x0000000100001812 */ /* 0x000fe400078e7805 */
[----:B---3--:R-:W-:-:S04]  /*22d40*/  IADD3 R15, P0, R15, UR22, RZ ;  /* 0x000000160f0f7c10 */ /* 0x008fc8000ff1e0ff */
[----:B--2---:R-:W-:Y:S01]  /*22d50*/  IADD3.X R17, R17, UR16, RZ, P0, !PT ;  /* 0x0000001011117c10 */ /* 0x004fe200087fe4ff */
[----:B------:R0:W-:Y:S01]  /*22d60*/  STL [R1+0x460], R15 ;  /* 0x0004600f01007387 */ /* 0x0001e20000100800 */
[----:B------:R-:W-:-:S03]  /*22d70*/  ISETP.GE.U32.AND P0, PT, R15, UR6, PT ;  /* 0x000000060f007c0c */ /* 0x000fc6000bf06070 */
[----:B------:R0:W-:Y:S01]  /*22d80*/  STL [R1+0x45c], R17 ;  /* 0x00045c1101007387 */ /* 0x0001e20000100800 */
[----:B------:R-:W-:-:S13]  /*22d90*/  ISETP.GE.U32.AND.EX P0, PT, R17, UR7, PT, P0 ;  /* 0x0000000711007c0c */ /* 0x000fda000bf06100 */
[----:B0-----:R-:W-:Y:S05]  /*22da0*/  @P0 BRA `(.L_x_568) ;  /* 0x0000000400500947 */ /* 0x001fea0003800000 */
[----:B------:R-:W0:Y:S01]  /*22db0*/  S2R R9, SR_CTAID.X ;  /* 0x0000000000097919 */ /* 0x000e220000002500 */
[----:B------:R-:W-:Y:S01]  /*22dc0*/  ULDC UR6, c[0x0][0x150] ;  /* 0x0000540000067ab9 */ /* 0x000fe20000000800 */
[----:B------:R-:W1:Y:S01]  /*22dd0*/  LDC R4, c[0x0][0x144] ;  /* 0x00005100ff047b82 */ /* 0x000e620000000800 */
[----:B------:R-:W-:Y:S01]  /*22de0*/  ULDC UR9, c[0x0][0x630] ;  /* 0x00018c0000097ab9 */ /* 0x000fe20000000800 */
[----:B------:R-:W2:Y:S06]  /*22df0*/  S2R R2, SR_CTAID.Y ;  /* 0x0000000000027919 */ /* 0x000eac0000002600 */
[----:B------:R-:W3:Y:S01]  /*22e00*/  LDC R13, c[0x0][0x148] ;  /* 0x00005200ff0d7b82 */ /* 0x000ee20000000800 */
[----:B0-----:R-:W-:-:S02]  /*22e10*/  I2FP.F32.U32 R3, R9 ;  /* 0x0000000900037245 */ /* 0x001fc40000201000 */
[----:B--2---:R-:W-:-:S03]  /*22e20*/  I2FP.F32.U32 R5, R2 ;  /* 0x0000000200057245 */ /* 0x004fc60000201000 */
[----:B------:R-:W-:Y:S01]  /*22e30*/  FMUL R3, R3, UR6 ;  /* 0x0000000603037c20 */ /* 0x000fe20008400000 */
[----:B------:R-:W-:Y:S02]  /*22e40*/  ULDC UR6, c[0x0][0x154] ;  /* 0x0000550000067ab9 */ /* 0x000fe40000000800 */
[----:B------:R-:W-:Y:S01]  /*22e50*/  FMUL R11, R5, UR6 ;  /* 0x00000006050b7c20 */ /* 0x000fe20008400000 */
[----:B------:R-:W-:Y:S02]  /*22e60*/  ULDC.64 UR6, c[0x0][0x628] ;  /* 0x00018a0000067ab9 */ /* 0x000fe40000000a00 */
[----:B------:R-:W0:Y:S01]  /*22e70*/  F2I.U32.TRUNC.NTZ R3, R3 ;  /* 0x0000000300037305 */ /* 0x000e22000020f000 */
[----:B------:R-:W-:-:S04]  /*22e80*/  ISETP.NE.U32.AND P0, PT, RZ, UR6, PT ;  /* 0x00000006ff007c0c */ /* 0x000fc8000bf05070 */
[----:B------:R-:W-:-:S03]  /*22e90*/  ISETP.NE.AND.EX P0, PT, RZ, UR7, PT, P0 ;  /* 0x00000007ff007c0c */ /* 0x000fc6000bf05300 */
[----:B------:R-:W2:Y:S01]  /*22ea0*/  F2I.U32.TRUNC.NTZ R11, R11 ;  /* 0x0000000b000b7305 */ /* 0x000ea2000020f000 */
[----:B0-----:R-:W-:Y:S02]  /*22eb0*/  IMAD.MOV R5, RZ, RZ, -R3 ;  /* 0x000000ffff057224 */ /* 0x001fe400078e0a03 */
[----:B------:R-:W-:Y:S02]  /*22ec0*/  IMAD.MOV.U32 R3, RZ, RZ, R17 ;  /* 0x000000ffff037224 */ /* 0x000fe400078e0011 */
[----:B-1----:R-:W-:Y:S02]  /*22ed0*/  IMAD R9, R4, R5, R9 ;  /* 0x0000000504097224 */ /* 0x002fe400078e0209 */
[----:B--2---:R-:W-:-:S04]  /*22ee0*/  IMAD.MOV R4, RZ, RZ, -R11 ;  /* 0x000000ffff047224 */ /* 0x004fc800078e0a0b */
[----:B---3--:R-:W-:Y:S02]  /*22ef0*/  @P4 IMAD R9, R13, R4, R2 ;  /* 0x000000040d094224 */ /* 0x008fe400078e0202 */
[----:B------:R-:W-:Y:S01]  /*22f00*/  IMAD.MOV.U32 R2, RZ, RZ, R15 ;  /* 0x000000ffff027224 */ /* 0x000fe200078e000f */
[----:B------:R-:W-:Y:S06]  /*22f10*/  @!P0 BRA `(.L_x_569) ;  /* 0x0000000000288947 */ /* 0x000fec0003800000 */
[----:B------:R-:W-:Y:S02]  /*22f20*/  ULDC UR8, c[0x0][0x634] ;  /* 0x00018d0000087ab9 */ /* 0x000fe40000000800 */
[----:B------:R-:W-:-:S05]  /*22f30*/  IADD3 R3, P0, R15, UR8, RZ ;  /* 0x000000080f037c10 */ /* 0x000fca000ff1e0ff */
[----:B------:R-:W-:-:S04]  /*22f40*/  IMAD.X R11, RZ, RZ, R17, P0 ;  /* 0x000000ffff0b7224 */ /* 0x000fc800000e0611 */
[----:B------:R-:W-:-:S04]  /*22f50*/  IMAD.WIDE.U32 R4, R11, UR6, RZ ;  /* 0x000000060b047c25 */ /* 0x000fc8000f8e00ff */
[----:B------:R-:W-:-:S04]  /*22f60*/  IMAD.WIDE.U32 R4, P0, R3, UR7, R4 ;  /* 0x0000000703047c25 */ /* 0x000fc8000f800004 */
[----:B------:R-:W-:-:S04]  /*22f70*/  IMAD.WIDE.U32 R2, R3, UR6, RZ ;  /* 0x0000000603027c25 */ /* 0x000fc8000f8e00ff */
[----:B------:R-:W-:Y:S01]  /*22f80*/  IMAD.MOV.U32 R2, RZ, RZ, R5 ;  /* 0x000000ffff027224 */ /* 0x000fe200078e0005 */
[----:B------:R-:W-:Y:S01]  /*22f90*/  IADD3 RZ, P1, R3, R4, RZ ;  /* 0x0000000403ff7210 */ /* 0x000fe20007f3e0ff */
[----:B------:R-:W-:-:S04]  /*22fa0*/  IMAD.X R3, RZ, RZ, RZ, P0 ;  /* 0x000000ffff037224 */ /* 0x000fc800000e06ff */
[----:B------:R-:W-:-:S08]  /*22fb0*/  IMAD.WIDE.U32.X R2, R11, UR7, R2, P1 ;  /* 0x000000070b027c25 */ /* 0x000fd000088e0402 */
.L_x_569:
[--C-:B------:R-:W-:Y:S01]  /*22fc0*/  SHF.R.U64 R11, R2, UR9, R3.reuse ;  /* 0x00000009020b7c19 */ /* 0x100fe20008001203 */
[----:B------:R-:W-:Y:S01]  /*22fd0*/  ULDC.64 UR6, c[0x0][0x620] ;  /* 0x0001880000067ab9 */ /* 0x000fe20000000a00 */
[----:B------:R-:W-:Y:S01]  /*22fe0*/  SHF.R.U32.HI R2, RZ, UR9, R3 ;  /* 0x00000009ff027c19 */ /* 0x000fe20008011603 */
[----:B------:R-:W-:Y:S01]  /*22ff0*/  IMAD.MOV.U32 R3, RZ, RZ, R17 ;  /* 0x000000ffff037224 */ /* 0x000fe200078e0011 */
[----:B------:R-:W-:Y:S01]  /*23000*/  IADD3 R13, P0, RZ, -R11, RZ ;  /* 0x8000000bff0d7210 */ /* 0x000fe20007f1e0ff */
[----:B------:R-:W-:-:S04]  /*23010*/  ULDC.64 UR8, c[0x0][0x640] ;  /* 0x0001900000087ab9 */ /* 0x000fc80000000a00 */
[----:B------:R-:W-:Y:S01]  /*23020*/  IMAD.X R2, RZ, RZ, ~R2, P0 ;  /* 0x000000ffff027224 */ /* 0x000fe200000e0e02 */
[----:B------:R-:W-:-:S03]  /*23030*/  ISETP.NE.U32.AND P0, PT, RZ, UR8, PT ;  /* 0x00000008ff007c0c */ /* 0x000fc6000bf05070 */
[----:B------:R-:W-:Y:S01]  /*23040*/  IMAD R2, R2, UR6, RZ ;  /* 0x0000000602027c24 */ /* 0x000fe2000f8e02ff */
[----:B------:R-:W-:-:S03]  /*23050*/  ISETP.NE.AND.EX P0, PT, RZ, UR9, PT, P0 ;  /* 0x00000009ff007c0c */ /* 0x000fc6000bf05300 */
[----:B------:R-:W-:Y:S02]  /*23060*/  IMAD R5, R13, UR7, R2 ;  /* 0x000000070d057c24 */ /* 0x000fe4000f8e0202 */
[----:B------:R-:W-:-:S04]  /*23070*/  IMAD.MOV.U32 R2, RZ, RZ, R15 ;  /* 0x000000ffff027224 */ /* 0x000fc800078e000f */
[----:B------:R-:W-:Y:S01]  /*23080*/  IMAD.WIDE.U32 R2, R13, UR6, R2 ;  /* 0x000000060d027c25 */ /* 0x000fe2000f8e0002 */
[----:B------:R-:W-:-:S03]  /*23090*/  ULDC UR6, c[0x0][0x618] ;  /* 0x0001860000067ab9 */ /* 0x000fc60000000800 */
[----:B------:R-:W-:-:S05]  /*230a0*/  IMAD.IADD R3, R3, 0x1, R5 ;  /* 0x0000000103037824 */ /* 0x000fca00078e0205 */
[--C-:B------:R-:W-:Y:S02]  /*230b0*/  SHF.R.U64 R12, R2, UR6, R3.reuse ;  /* 0x00000006020c7c19 */ /* 0x100fe40008001203 */
[----:B------:R-:W-:Y:S01]  /*230c0*/  SHF.R.U32.HI R3, RZ, UR6, R3 ;  /* 0x00000006ff037c19 */ /* 0x000fe20008011603 */
[----:B------:R-:W-:-:S03]  /*230d0*/  ULDC UR6, c[0x0][0x608] ;  /* 0x0001820000067ab9 */ /* 0x000fc60000000800 */
[--C-:B------:R-:W-:Y:S02]  /*230e0*/  SHF.R.U64 R13, R12, UR6, R3.reuse ;  /* 0x000000060c0d7c19 */ /* 0x100fe40008001203 */
[----:B------:R-:W-:Y:S01]  /*230f0*/  SHF.R.U32.HI R2, RZ, UR6, R3 ;  /* 0x00000006ff027c19 */ /* 0x000fe20008011603 */
[----:B------:R-:W-:-:S03]  /*23100*/  ULDC UR6, c[0x0][0x658] ;  /* 0x0001960000067ab9 */ /* 0x000fc60000000800 */
[--C-:B------:R-:W-:Y:S02]  /*23110*/  SHF.R.U64 R14, R13, UR6, R2.reuse ;  /* 0x000000060d0e7c19 */ /* 0x100fe40008001202 */
[----:B------:R-:W-:-:S03]  /*23120*/  SHF.R.U32.HI R15, RZ, UR6, R2 ;  /* 0x00000006ff0f7c19 */ /* 0x000fc60008011602 */
[----:B------:R-:W-:Y:S02]  /*23130*/  IMAD.MOV.U32 R2, RZ, RZ, R14 ;  /* 0x000000ffff027224 */ /* 0x000fe400078e000e */
        /* <DEDUP_REMOVED lines=12> */
.L_x_570:
[----:B------:R-:W-:Y:S01]  /*23200*/  ULDC UR6, c[0x0][0x648] ;  /* 0x0001920000067ab9 */ /* 0x000fe20000000800 */
[----:B------:R-:W-:Y:S02]  /*23210*/  LOP3.LUT R13, R13, UR18, RZ, 0xc0, !PT ;  /* 0x000000120d0d7c12 */ /* 0x000fe4000f8ec0ff */
[----:B------:R-:W-:Y:S01]  /*23220*/  SHF.R.U64 R2, R2, UR6, R3 ;  /* 0x0000000602027c19 */ /* 0x000fe20008001203 */
[----:B------:R-:W-:-:S04]  /*23230*/  ULDC UR6, c[0x0][0x638] ;  /* 0x00018e0000067ab9 */ /* 0x000fc80000000800 */
[----:B------:R-:W-:Y:S02]  /*23240*/  IMAD.MOV R3, RZ, RZ, -R2 ;  /* 0x000000ffff037224 */ /* 0x000fe400078e0a02 */
[----:B------:R-:W-:Y:S02]  /*23250*/  IMAD R4, R2, UR5, R13 ;  /* 0x0000000502047c24 */ /* 0x000fe4000f8e020d */
[----:B------:R-:W-:Y:S01]  /*23260*/  IMAD R14, R3, UR6, R14 ;  /* 0x00000006030e7c24 */ /* 0x000fe2000f8e020e */
[----:B------:R-:W-:Y:S01]  /*23270*/  ULDC UR6, c[0x0][0x610] ;  /* 0x0001840000067ab9 */ /* 0x000fe20000000800 */
[----:B------:R-:W-:Y:S01]  /*23280*/  LOP3.LUT R3, R12, UR4, RZ, 0xc0, !PT ;  /* 0x000000040c037c12 */ /* 0x000fe2000f8ec0ff */
[----:B------:R-:W-:Y:S01]  /*23290*/  IMAD R9, R4, UR6, R9 ;  /* 0x0000000604097c24 */ /* 0x000fe2000f8e0209 */
[----:B------:R-:W-:Y:S01]  /*232a0*/  ULDC UR6, c[0x0][0x600] ;  /* 0x0001800000067ab9 */ /* 0x000fe20000000800 */
[----:B------:R-:W-:Y:S02]  /*232b0*/  IMAD.MOV.U32 R2, RZ, RZ, 0x1 ;  /* 0x00000001ff027424 */ /* 0x000fe400078e00ff */
[----:B------:R-:W-:-:S05]  /*232c0*/  IMAD R14, R14, UR6, R3 ;  /* 0x000000060e0e7c24 */ /* 0x000fca000f8e0203 */
[----:B------:R-:W-:Y:S02]  /*232d0*/  SEL R4, R14, R9, !P4 ;  /* 0x000000090e047207 */ /* 0x000fe40006000000 */
[----:B------:R-:W-:-:S07]  /*232e0*/  SEL R12, R9, R14, !P4 ;  /* 0x0000000e090c7207 */ /* 0x000fce0006000000 */
.L_x_568:
[----:B------:R-:W-:Y:S05]  /*232f0*/  BSYNC B1 ;  /* 0x0000000000017941 */ /* 0x000fea0003800000 */
.L_x_567:
[----:B------:R-:W-:-:S13]  /*23300*/  LOP3.LUT P0, RZ, R2, 0xff, RZ, 0xc0, !PT ;  /* 0x000000ff02ff7812 */ /* 0x000fda000780c0ff */
[----:B------:R-:W-:Y:S05]  /*23310*/  @P0 BRA `(.L_x_571) ;  /* 0xfffffff400240947 */ /* 0x000fea000383ffff */
[----:B------:R-:W-:Y:S05]  /*23320*/  BSYNC B0 ;  /* 0x0000000000007941 */ /* 0x000fea0003800000 */
.L_x_560:
[----:B------:R-:W-:-:S03]  /*23330*/  UMOV UR6, 0xffffffff ;  /* 0xffffffff00067882 */ /* 0x000fc60000000000 */
[----:B------:R-:W-:Y:S05]  /*23340*/  BRA.DIV UR6, `(.L_x_572) ;  /* 0x0000000a06907947 */ /* 0x000fea000b800000 */
[----:B------:R-:W-:-:S13]  /*23350*/  ELECT P0, URZ, PT ;  /* 0x00000000003f782f */ /* 0x000fda0003800000 */
.L_x_596:
[----:B------:R-:W-:Y:S04]  /*23360*/  BSSY B0, `(.L_x_573) ;  /* 0x0000086000007945 */ /* 0x000fe80003800000 */
[----:B------:R-:W-:Y:S05]  /*23370*/  @!P0 BRA `(.L_x_574) ;  /* 0x0000000800108947 */ /* 0x000fea0003800000 */
[----:B------:R-:W-:-:S04]  /*23380*/  ULOP3.LUT UR6, UR13, 0x2, URZ, 0xfc, !UPT ;  /* 0x000000020d067892 */ /* 0x000fc8000f8efc3f */
[----:B------:R-:W-:-:S06]  /*23390*/  UISETP.NE.AND UP0, UPT, UR6, 0x3, UPT ;  /* 0x000000030600788c */ /* 0x000fcc000bf05270 */
[----:B------:R-:W-:-:S13]  /*233a0*/  PLOP3.LUT P0, PT, PT, PT, UP0, 0x80, 0x0 ;  /* 0x000000000000781c */ /* 0x000fda0003f0f008 */
[----:B------:R-:W-:Y:S05]  /*233b0*/  @!P0 BRA `(.L_x_575) ;  /* 0x0000000000048947 */ /* 0x000fea0003800000 */
[----:B------:R-:W-:Y:S01]  /*233c0*/  BPT.TRAP 0x1 ;  /* 0x000000040000795c */ /* 0x000fe20000300000 */
.L_x_575:
[----:B------:R-:W0:Y:S01]  /*233d0*/  S2R R3, SR_CgaCtaId ;  /* 0x0000000000037919 */ /* 0x000e220000008800 */
[----:B------:R-:W-:-:S04]  /*233e0*/  MOV R2, 0x400 ;  /* 0x0000040000027802 */ /* 0x000fc80000000f00 */
[----:B0-----:R-:W-:Y:S02]  /*233f0*/  LEA R3, R3, R2, 0x18 ;  /* 0x0000000203037211 */ /* 0x001fe400078ec0ff */
[----:B------:R-:W-:-:S03]  /*23400*/  SHF.L.U32 R2, R0, 0x1f, RZ ;  /* 0x0000001f00027819 */ /* 0x000fc600000006ff */
[----:B------:R-:W-:-:S04]  /*23410*/  VIADD R3, R3, 0x70 ;  /* 0x0000007003037836 */ /* 0x000fc80000000000 */
[----:B------:R-:W-:-:S04]  /*23420*/  IMAD R5, R8, 0x8, R3 ;  /* 0x0000000808057824 */ /* 0x000fc800078e0203 */
[----:B------:R-:W0:Y:S02]  /*23430*/  SYNCS.PHASECHK.TRANS64.TRYWAIT P0, [R5+URZ], R2 ;  /* 0x00000002050075a7 */ /* 0x000e24000800017f */
[----:B0-----:R-:W-:Y:S05]  /*23440*/  @!P0 BRA `(.L_x_576) ;  /* 0x0000000800708947 */ /* 0x001fea0003800000 */
.L_x_597:
[----:B------:R-:W-:-:S05]  /*23450*/  VIADD R8, R8, 0x1 ;  /* 0x0000000108087836 */ /* 0x000fca0000000000 */
[----:B------:R-:W-:-:S04]  /*23460*/  ISETP.NE.AND P0, PT, R8, 0xe, PT ;  /* 0x0000000e0800780c */ /* 0x000fc80003f05270 */
[----:B0-----:R-:W-:Y:S02]  /*23470*/  SEL R5, RZ, 0x1, P0 ;  /* 0x00000001ff057807 */ /* 0x001fe40000000000 */
[----:B------:R-:W-:Y:S02]  /*23480*/  SEL R8, R8, RZ, P0 ;  /* 0x000000ff08087207 */ /* 0x000fe40000000000 */
[----:B------:R-:W-:-:S03]  /*23490*/  LOP3.LUT R5, R0, R5, RZ, 0x3c, !PT ;  /* 0x0000000500057212 */ /* 0x000fc600078e3cff */
[----:B------:R-:W-:Y:S01]  /*234a0*/  IMAD R7, R8, 0x8, R3 ;  /* 0x0000000808077824 */ /* 0x000fe200078e0203 */
[----:B------:R-:W-:-:S04]  /*234b0*/  SHF.L.U32 R0, R5, 0x1f, RZ ;  /* 0x0000001f05007819 */ /* 0x000fc800000006ff */
[----:B------:R-:W0:Y:S02]  /*234c0*/  SYNCS.PHASECHK.TRANS64.TRYWAIT P0, [R7+URZ], R0 ;  /* 0x00000000070075a7 */ /* 0x000e24000800017f */
[----:B0-----:R-:W-:Y:S05]  /*234d0*/  @!P0 BRA `(.L_x_577) ;  /* 0x0000000800608947 */ /* 0x001fea0003800000 */
.L_x_598:
[----:B0-----:R-:W-:-:S05]  /*234e0*/  VIADD R0, R8, 0x1 ;  /* 0x0000000108007836 */ /* 0x001fca0000000000 */
[----:B------:R-:W-:-:S04]  /*234f0*/  ISETP.NE.AND P0, PT, R0, 0xe, PT ;  /* 0x0000000e0000780c */ /* 0x000fc80003f05270 */
[----:B------:R-:W-:Y:S02]  /*23500*/  SEL R2, RZ, 0x1, P0 ;  /* 0x00000001ff027807 */ /* 0x000fe40000000000 */
[----:B------:R-:W-:Y:S02]  /*23510*/  SEL R4, R0, RZ, P0 ;  /* 0x000000ff00047207 */ /* 0x000fe40000000000 */
[----:B------:R-:W-:-:S03]  /*23520*/  LOP3.LUT R5, R5, R2, RZ, 0x3c, !PT ;  /* 0x0000000205057212 */ /* 0x000fc600078e3cff */
[----:B------:R-:W-:Y:S01]  /*23530*/  IMAD R7, R4, 0x8, R3 ;  /* 0x0000000804077824 */ /* 0x000fe200078e0203 */
[----:B------:R-:W-:-:S04]  /*23540*/  SHF.L.U32 R0, R5, 0x1f, RZ ;  /* 0x0000001f05007819 */ /* 0x000fc800000006ff */
[----:B------:R-:W0:Y:S02]  /*23550*/  SYNCS.PHASECHK.TRANS64.TRYWAIT P0, [R7+URZ], R0 ;  /* 0x00000000070075a7 */ /* 0x000e24000800017f */
[----:B0-----:R-:W-:Y:S05]  /*23560*/  @!P0 BRA `(.L_x_578) ;  /* 0x0000000800508947 */ /* 0x001fea0003800000 */
.L_x_599:
        /* <DEDUP_REMOVED lines=9> */
.L_x_600:
        /* <DEDUP_REMOVED lines=9> */
.L_x_601:
        /* <DEDUP_REMOVED lines=9> */
.L_x_602:
        /* <DEDUP_REMOVED lines=9> */
.L_x_603:
        /* <DEDUP_REMOVED lines=9> */
.L_x_604:
        /* <DEDUP_REMOVED lines=9> */
.L_x_605:
        /* <DEDUP_REMOVED lines=9> */
.L_x_606:
        /* <DEDUP_REMOVED lines=9> */
.L_x_607:
        /* <DEDUP_REMOVED lines=9> */
.L_x_608:
        /* <DEDUP_REMOVED lines=9> */
.L_x_609:
[----:B0-----:R-:W-:-:S05]  /*23b10*/  VIADD R0, R4, 0x1 ;  /* 0x0000000104007836 */ /* 0x001fca0000000000 */
[----:B------:R-:W-:-:S04]  /*23b20*/  ISETP.NE.AND P0, PT, R0, 0xe, PT ;  /* 0x0000000e0000780c */ /* 0x000fc80003f05270 */
[----:B------:R-:W-:Y:S02]  /*23b30*/  SEL R2, RZ, 0x1, P0 ;  /* 0x00000001ff027807 */ /* 0x000fe40000000000 */
[----:B------:R-:W-:Y:S02]  /*23b40*/  SEL R0, R0, RZ, P0 ;  /* 0x000000ff00007207 */ /* 0x000fe40000000000 */
[----:B------:R-:W-:-:S03]  /*23b50*/  LOP3.LUT R2, R5, R2, RZ, 0x3c, !PT ;  /* 0x0000000205027212 */ /* 0x000fc600078e3cff */
[----:B------:R-:W-:Y:S01]  /*23b60*/  IMAD R3, R0, 0x8, R3 ;  /* 0x0000000800037824 */ /* 0x000fe200078e0203 */
[----:B------:R-:W-:-:S07]  /*23b70*/  SHF.L.U32 R0, R2, 0x1f, RZ ;  /* 0x0000001f02007819 */ /* 0x000fce00000006ff */
.L_x_589:
[----:B0-----:R0:W1:Y:S02]  /*23b80*/  SYNCS.PHASECHK.TRANS64.TRYWAIT P0, [R3+URZ], R0 ;  /* 0x00000000030075a7 */ /* 0x001064000800017f */
[----:B-1----:R-:W-:Y:S05]  /*23b90*/  @!P0 NANOSLEEP.SYNCS 0x989680 ;  /* 0x009896800000895d */ /* 0x002fea0003900000 */
[----:B------:R-:W1:Y:S02]  /*23ba0*/  @!P0 SYNCS.PHASECHK.TRANS64 P0, [R3+URZ], R0 ;  /* 0x00000000030085a7 */ /* 0x000e64000800007f */
[----:B-1----:R-:W-:Y:S05]  /*23bb0*/  @!P0 BRA `(.L_x_589) ;  /* 0xfffffffc00f08947 */ /* 0x002fea000383ffff */
.L_x_574:
[----:B------:R-:W-:Y:S05]  /*23bc0*/  BSYNC B0 ;  /* 0x0000000000007941 */ /* 0x000fea0003800000 */
.L_x_573:
[----:B------:R-:W-:Y:S05]  /*23bd0*/  EXIT ;  /* 0x000000000000794d */ /* 0x000fea0003800000 */
.L_x_22:
[----:B--2---:R-:W-:-:S04]  /*23be0*/  IMAD.U32 R3, RZ, RZ, UR7 ;  /* 0x00000007ff037e24 */ /* 0x004fc8000f8e00ff */
[----:B------:R2:W4:Y:S03]  /*23bf0*/  SYNCS.PHASECHK.TRANS64.TRYWAIT P1, [R3+URZ], R0 ;  /* 0x00000000030075a7 */ /* 0x000526000802017f */
[----:B----4-:R-:W-:Y:S05]  /*23c00*/  @!P1 NANOSLEEP.SYNCS 0x989680 ;  /* 0x009896800000995d */ /* 0x010fea0003900000 */
[----:B------:R-:W4:Y:S02]  /*23c10*/  @!P1 SYNCS.PHASECHK.TRANS64 P1, [R3+URZ], R0 ;  /* 0x00000000030095a7 */ /* 0x000f24000802007f */
[----:B----4-:R-:W-:Y:S05]  /*23c20*/  @!P1 BRA `(.L_x_22) ;  /* 0xfffffffc00ec9947 */ /* 0x010fea000383ffff */
[----:B------:R-:W-:Y:S05]  /*23c30*/  BRA `(.L_x_21) ;  /* 0xfffffdf000ac7947 */ /* 0x000fea000383ffff */
.L_x_28:
[----:B-----5:R4:W-:Y:S02]  /*23c40*/  STL [R1+0x474], R0 ;  /* 0x0004740001007387 */ /* 0x0209e40000100800 */
[----:B----4-:R-:W-:-:S04]  /*23c50*/  IMAD.U32 R0, RZ, RZ, UR15 ;  /* 0x0000000fff007e24 */ /* 0x010fc8000f8e00ff */
[----:B------:R4:W0:Y:S03]  /*23c60*/  SYNCS.PHASECHK.TRANS64.TRYWAIT P1, [R0+URZ], R3 ;  /* 0x00000003000075a7 */ /* 0x000826000802017f */
[----:B0-----:R-:W-:Y:S05]  /*23c70*/  @!P1 NANOSLEEP.SYNCS 0x989680 ;  /* 0x009896800000995d */ /* 0x001fea0003900000 */
[----:B------:R4:W0:Y:S02]  /*23c80*/  @!P1 SYNCS.PHASECHK.TRANS64 P1, [R0+URZ], R3 ;  /* 0x00000003000095a7 */ /* 0x000824000802007f */
[----:B----4-:R4:W5:Y:S02]  /*23c90*/  LDL.LU R0, [R1+0x474] ;  /* 0x0004740001007983 */ /* 0x0109640000300800 */
[----:B0---4-:R-:W-:Y:S05]  /*23ca0*/  @!P1 BRA `(.L_x_28) ;  /* 0xfffffffc00e49947 */ /* 0x011fea000383ffff */
[----:B------:R-:W-:Y:S05]  /*23cb0*/  BRA `(.L_x_27) ;  /* 0xfffffe28008c7947 */ /* 0x000fea000383ffff */
.L_x_561:
[----:B------:R-:W-:Y:S01]  /*23cc0*/  BSSY B1, `(.L_x_590) ;  /* 0x0000006000017945 */ /* 0x000fe20003800000 */
[----:B------:R-:W-:-:S07]  /*23cd0*/  IMAD.MOV.U32 R2, RZ, RZ, -0x1 ;  /* 0xffffffffff027424 */ /* 0x000fce00078e00ff */
[----:B------:R-:W-:Y:S05]  /*23ce0*/  WARPSYNC.COLLECTIVE R2, `(.L_x_591) ;  /* 0x00000000020c7348 */ /* 0x000fea0003c00000 */
[----:B------:R-:W-:Y:S02]  /*23cf0*/  ELECT P0, UR62, PT ;  /* 0x00000000003e782f */ /* 0x000fe40003800000 */
[----:B------:R-:W-:Y:S01]  /*23d00*/  MOV R2, UR62 ;  /* 0x0000003e00027c02 */ /* 0x000fe20008000f00 */
[----:B------:R-:W-:Y:S10]  /*23d10*/  ENDCOLLECTIVE ;  /* 0x000000000000791b */ /* 0x000ff40003800000 */
.L_x_591:
[----:B------:R-:W-:Y:S05]  /*23d20*/  BSYNC B1 ;  /* 0x0000000000017941 */ /* 0x000fea0003800000 */
.L_x_590:
[----:B------:R-:W-:Y:S05]  /*23d30*/  BRA `(.L_x_592) ;  /* 0xffffffe800a87947 */ /* 0x000fea000383ffff */
.L_x_564:
[----:B0-----:R0:W1:Y:S02]  /*23d40*/  SYNCS.PHASECHK.TRANS64.TRYWAIT P0, [R18+URZ+0x70], R13 ;  /* 0x0000700d120075a7 */ /* 0x001064000800017f */
[----:B-1----:R-:W-:Y:S05]  /*23d50*/  @!P0 NANOSLEEP.SYNCS 0x989680 ;  /* 0x009896800000895d */ /* 0x002fea0003900000 */
[----:B------:R-:W1:Y:S02]  /*23d60*/  @!P0 SYNCS.PHASECHK.TRANS64 P0, [R18+URZ+0x70], R13 ;  /* 0x0000700d120085a7 */ /* 0x000e64000800007f */
[----:B-1----:R-:W-:Y:S05]  /*23d70*/  @!P0 BRA `(.L_x_564) ;  /* 0xfffffffc00f08947 */ /* 0x002fea000383ffff */
[----:B------:R-:W-:Y:S05]  /*23d80*/  BRA `(.L_x_593) ;  /* 0xffffffe800e07947 */ /* 0x000fea000383ffff */
.L_x_572:
[----:B------:R-:W-:Y:S01]  /*23d90*/  BSSY B0, `(.L_x_594) ;  /* 0x0000006000007945 */ /* 0x000fe20003800000 */
[----:B------:R-:W-:-:S07]  /*23da0*/  IMAD.MOV.U32 R2, RZ, RZ, -0x1 ;  /* 0xffffffffff027424 */ /* 0x000fce00078e00ff */
[----:B------:R-:W-:Y:S05]  /*23db0*/  WARPSYNC.COLLECTIVE R2, `(.L_x_595) ;  /* 0x00000000020c7348 */ /* 0x000fea0003c00000 */
[----:B------:R-:W-:Y:S02]  /*23dc0*/  ELECT P0, UR62, PT ;  /* 0x00000000003e782f */ /* 0x000fe40003800000 */
[----:B------:R-:W-:Y:S01]  /*23dd0*/  MOV R2, UR62 ;  /* 0x0000003e00027c02 */ /* 0x000fe20008000f00 */
[----:B------:R-:W-:Y:S10]  /*23de0*/  ENDCOLLECTIVE ;  /* 0x000000000000791b */ /* 0x000ff40003800000 */
.L_x_595:
[----:B------:R-:W-:Y:S05]  /*23df0*/  BSYNC B0 ;  /* 0x0000000000007941 */ /* 0x000fea0003800000 */
.L_x_594:
[----:B------:R-:W-:Y:S05]  /*23e00*/  BRA `(.L_x_596) ;  /* 0xfffffff400547947 */ /* 0x000fea000383ffff */
.L_x_576:
[----:B0-----:R0:W1:Y:S02]  /*23e10*/  SYNCS.PHASECHK.TRANS64.TRYWAIT P0, [R5+URZ], R2 ;  /* 0x00000002050075a7 */ /* 0x001064000800017f */
[----:B-1----:R-:W-:Y:S05]  /*23e20*/  @!P0 NANOSLEEP.SYNCS 0x989680 ;  /* 0x009896800000895d */ /* 0x002fea0003900000 */
[----:B------:R-:W1:Y:S02]  /*23e30*/  @!P0 SYNCS.PHASECHK.TRANS64 P0, [R5+URZ], R2 ;  /* 0x00000002050085a7 */ /* 0x000e64000800007f */
[----:B-1----:R-:W-:Y:S05]  /*23e40*/  @!P0 BRA `(.L_x_576) ;  /* 0xfffffffc00f08947 */ /* 0x002fea000383ffff */
[----:B------:R-:W-:Y:S05]  /*23e50*/  BRA `(.L_x_597) ;  /* 0xfffffff4007c7947 */ /* 0x000fea000383ffff */
.L_x_577:
[----:B0-----:R0:W1:Y:S02]  /*23e60*/  SYNCS.PHASECHK.TRANS64.TRYWAIT P0, [R7+URZ], R0 ;  /* 0x00000000070075a7 */ /* 0x001064000800017f */
[----:B-1----:R-:W-:Y:S05]  /*23e70*/  @!P0 NANOSLEEP.SYNCS 0x989680 ;  /* 0x009896800000895d */ /* 0x002fea0003900000 */
[----:B------:R-:W1:Y:S02]  /*23e80*/  @!P0 SYNCS.PHASECHK.TRANS64 P0, [R7+URZ], R0 ;  /* 0x00000000070085a7 */ /* 0x000e64000800007f */
[----:B-1----:R-:W-:Y:S05]  /*23e90*/  @!P0 BRA `(.L_x_577) ;  /* 0xfffffffc00f08947 */ /* 0x002fea000383ffff */
[----:B------:R-:W-:Y:S05]  /*23ea0*/  BRA `(.L_x_598) ;  /* 0xfffffff4008c7947 */ /* 0x000fea000383ffff */
.L_x_578:
[----:B0-----:R0:W1:Y:S02]  /*23eb0*/  SYNCS.PHASECHK.TRANS64.TRYWAIT P0, [R7+URZ], R0 ;  /* 0x00000000070075a7 */ /* 0x001064000800017f */
[----:B-1----:R-:W-:Y:S05]  /*23ec0*/  @!P0 NANOSLEEP.SYNCS 0x989680 ;  /* 0x009896800000895d */ /* 0x002fea0003900000 */
[----:B------:R-:W1:Y:S02]  /*23ed0*/  @!P0 SYNCS.PHASECHK.TRANS64 P0, [R7+URZ], R0 ;  /* 0x00000000070085a7 */ /* 0x000e64000800007f */
[----:B-1----:R-:W-:Y:S05]  /*23ee0*/  @!P0 BRA `(.L_x_578) ;  /* 0xfffffffc00f08947 */ /* 0x002fea000383ffff */
[----:B------:R-:W-:Y:S05]  /*23ef0*/  BRA `(.L_x_599) ;  /* 0xfffffff4009c7947 */ /* 0x000fea000383ffff */
.L_x_579:
[----:B0-----:R0:W1:Y:S02]  /*23f00*/  SYNCS.PHASECHK.TRANS64.TRYWAIT P0, [R7+URZ], R0 ;  /* 0x00000000070075a7 */ /* 0x001064000800017f */
[----:B-1----:R-:W-:Y:S05]  /*23f10*/  @!P0 NANOSLEEP.SYNCS 0x989680 ;  /* 0x009896800000895d */ /* 0x002fea0003900000 */
[----:B------:R-:W1:Y:S02]  /*23f20*/  @!P0 SYNCS.PHASECHK.TRANS64 P0, [R7+URZ], R0 ;  /* 0x00000000070085a7 */ /* 0x000e64000800007f */
[----:B-1----:R-:W-:Y:S05]  /*23f30*/  @!P0 BRA `(.L_x_579) ;  /* 0xfffffffc00f08947 */ /* 0x002fea000383ffff */
[----:B------:R-:W-:Y:S05]  /*23f40*/  BRA `(.L_x_600) ;  /* 0xfffffff400ac7947 */ /* 0x000fea000383ffff */
.L_x_580:
[----:B0-----:R0:W1:Y:S02]  /*23f50*/  SYNCS.PHASECHK.TRANS64.TRYWAIT P0, [R7+URZ], R0 ;  /* 0x00000000070075a7 */ /* 0x001064000800017f */
[----:B-1----:R-:W-:Y:S05]  /*23f60*/  @!P0 NANOSLEEP.SYNCS 0x989680 ;  /* 0x009896800000895d */ /* 0x002fea0003900000 */
[----:B------:R-:W1:Y:S02]  /*23f70*/  @!P0 SYNCS.PHASECHK.TRANS64 P0, [R7+URZ], R0 ;  /* 0x00000000070085a7 */ /* 0x000e64000800007f */
[----:B-1----:R-:W-:Y:S05]  /*23f80*/  @!P0 BRA `(.L_x_580) ;  /* 0xfffffffc00f08947 */ /* 0x002fea000383ffff */
[----:B------:R-:W-:Y:S05]  /*23f90*/  BRA `(.L_x_601) ;  /* 0xfffffff400bc7947 */ /* 0x000fea000383ffff */
.L_x_581:
[----:B0-----:R0:W1:Y:S02]  /*23fa0*/  SYNCS.PHASECHK.TRANS64.TRYWAIT P0, [R7+URZ], R0 ;  /* 0x00000000070075a7 */ /* 0x001064000800017f */
[----:B-1----:R-:W-:Y:S05]  /*23fb0*/  @!P0 NANOSLEEP.SYNCS 0x989680 ;  /* 0x009896800000895d */ /* 0x002fea0003900000 */
[----:B------:R-:W1:Y:S02]  /*23fc0*/  @!P0 SYNCS.PHASECHK.TRANS64 P0, [R7+URZ], R0 ;  /* 0x00000000070085a7 */ /* 0x000e64000800007f */
[----:B-1----:R-:W-:Y:S05]  /*23fd0*/  @!P0 BRA `(.L_x_581) ;  /* 0xfffffffc00f08947 */ /* 0x002fea000383ffff */
[----:B------:R-:W-:Y:S05]  /*23fe0*/  BRA `(.L_x_602) ;  /* 0xfffffff400cc7947 */ /* 0x000fea000383ffff */
.L_x_582:
[----:B0-----:R0:W1:Y:S02]  /*23ff0*/  SYNCS.PHASECHK.TRANS64.TRYWAIT P0, [R7+URZ], R0 ;  /* 0x00000000070075a7 */ /* 0x001064000800017f */
[----:B-1----:R-:W-:Y:S05]  /*24000*/  @!P0 NANOSLEEP.SYNCS 0x989680 ;  /* 0x009896800000895d */ /* 0x002fea0003900000 */
[----:B------:R-:W1:Y:S02]  /*24010*/  @!P0 SYNCS.PHASECHK.TRANS64 P0, [R7+URZ], R0 ;  /* 0x00000000070085a7 */ /* 0x000e64000800007f */
[----:B-1----:R-:W-:Y:S05]  /*24020*/  @!P0 BRA `(.L_x_582) ;  /* 0xfffffffc00f08947 */ /* 0x002fea000383ffff */
[----:B------:R-:W-:Y:S05]  /*24030*/  BRA `(.L_x_603) ;  /* 0xfffffff400dc7947 */ /* 0x000fea000383ffff */
.L_x_583:
[----:B0-----:R0:W1:Y:S02]  /*24040*/  SYNCS.PHASECHK.TRANS64.TRYWAIT P0, [R7+URZ], R0 ;  /* 0x00000000070075a7 */ /* 0x001064000800017f */
[----:B-1----:R-:W-:Y:S05]  /*24050*/  @!P0 NANOSLEEP.SYNCS 0x989680 ;  /* 0x009896800000895d */ /* 0x002fea0003900000 */
[----:B------:R-:W1:Y:S02]  /*24060*/  @!P0 SYNCS.PHASECHK.TRANS64 P0, [R7+URZ], R0 ;  /* 0x00000000070085a7 */ /* 0x000e64000800007f */
[----:B-1----:R-:W-:Y:S05]  /*24070*/  @!P0 BRA `(.L_x_583) ;  /* 0xfffffffc00f08947 */ /* 0x002fea000383ffff */
[----:B------:R-:W-:Y:S05]  /*24080*/  BRA `(.L_x_604) ;  /* 0xfffffff400ec7947 */ /* 0x000fea000383ffff */
.L_x_584:
[----:B0-----:R0:W1:Y:S02]  /*24090*/  SYNCS.PHASECHK.TRANS64.TRYWAIT P0, [R7+URZ], R0 ;  /* 0x00000000070075a7 */ /* 0x001064000800017f */
[----:B-1----:R-:W-:Y:S05]  /*240a0*/  @!P0 NANOSLEEP.SYNCS 0x989680 ;  /* 0x009896800000895d */ /* 0x002fea0003900000 */
[----:B------:R-:W1:Y:S02]  /*240b0*/  @!P0 SYNCS.PHASECHK.TRANS64 P0, [R7+URZ], R0 ;  /* 0x00000000070085a7 */ /* 0x000e64000800007f */
[----:B-1----:R-:W-:Y:S05]  /*240c0*/  @!P0 BRA `(.L_x_584) ;  /* 0xfffffffc00f08947 */ /* 0x002fea000383ffff */
[----:B------:R-:W-:Y:S05]  /*240d0*/  BRA `(.L_x_605) ;  /* 0xfffffff400fc7947 */ /* 0x000fea000383ffff */
.L_x_585:
[----:B0-----:R0:W1:Y:S02]  /*240e0*/  SYNCS.PHASECHK.TRANS64.TRYWAIT P0, [R7+URZ], R0 ;  /* 0x00000000070075a7 */ /* 0x001064000800017f */
[----:B-1----:R-:W-:Y:S05]  /*240f0*/  @!P0 NANOSLEEP.SYNCS 0x989680 ;  /* 0x009896800000895d */ /* 0x002fea0003900000 */
[----:B------:R-:W1:Y:S02]  /*24100*/  @!P0 SYNCS.PHASECHK.TRANS64 P0, [R7+URZ], R0 ;  /* 0x00000000070085a7 */ /* 0x000e64000800007f */
[----:B-1----:R-:W-:Y:S05]  /*24110*/  @!P0 BRA `(.L_x_585) ;  /* 0xfffffffc00f08947 */ /* 0x002fea000383ffff */
[----:B------:R-:W-:Y:S05]  /*24120*/  BRA `(.L_x_606) ;  /* 0xfffffff8000c7947 */ /* 0x000fea000383ffff */
.L_x_586:
[----:B0-----:R0:W1:Y:S02]  /*24130*/  SYNCS.PHASECHK.TRANS64.TRYWAIT P0, [R7+URZ], R0 ;  /* 0x00000000070075a7 */ /* 0x001064000800017f */
[----:B-1----:R-:W-:Y:S05]  /*24140*/  @!P0 NANOSLEEP.SYNCS 0x989680 ;  /* 0x009896800000895d */ /* 0x002fea0003900000 */
[----:B------:R-:W1:Y:S02]  /*24150*/  @!P0 SYNCS.PHASECHK.TRANS64 P0, [R7+URZ], R0 ;  /* 0x00000000070085a7 */ /* 0x000e64000800007f */
[----:B-1----:R-:W-:Y:S05]  /*24160*/  @!P0 BRA `(.L_x_586) ;  /* 0xfffffffc00f08947 */ /* 0x002fea000383ffff */
[----:B------:R-:W-:Y:S05]  /*24170*/  BRA `(.L_x_607) ;  /* 0xfffffff8001c7947 */ /* 0x000fea000383ffff */
.L_x_587:
[----:B0-----:R0:W1:Y:S02]  /*24180*/  SYNCS.PHASECHK.TRANS64.TRYWAIT P0, [R7+URZ], R0 ;  /* 0x00000000070075a7 */ /* 0x001064000800017f */
[----:B-1----:R-:W-:Y:S05]  /*24190*/  @!P0 NANOSLEEP.SYNCS 0x989680 ;  /* 0x009896800000895d */ /* 0x002fea0003900000 */
[----:B------:R-:W1:Y:S02]  /*241a0*/  @!P0 SYNCS.PHASECHK.TRANS64 P0, [R7+URZ], R0 ;  /* 0x00000000070085a7 */ /* 0x000e64000800007f */
[----:B-1----:R-:W-:Y:S05]  /*241b0*/  @!P0 BRA `(.L_x_587) ;  /* 0xfffffffc00f08947 */ /* 0x002fea000383ffff */
[----:B------:R-:W-:Y:S05]  /*241c0*/  BRA `(.L_x_608) ;  /* 0xfffffff8002c7947 */ /* 0x000fea000383ffff */
.L_x_588:
[----:B0-----:R0:W1:Y:S02]  /*241d0*/  SYNCS.PHASECHK.TRANS64.TRYWAIT P0, [R7+URZ], R0 ;  /* 0x00000000070075a7 */ /* 0x001064000800017f */
[----:B-1----:R-:W-:Y:S05]  /*241e0*/  @!P0 NANOSLEEP.SYNCS 0x989680 ;  /* 0x009896800000895d */ /* 0x002fea0003900000 */
[----:B------:R-:W1:Y:S02]  /*241f0*/  @!P0 SYNCS.PHASECHK.TRANS64 P0, [R7+URZ], R0 ;  /* 0x00000000070085a7 */ /* 0x000e64000800007f */
[----:B-1----:R-:W-:Y:S05]  /*24200*/  @!P0 BRA `(.L_x_588) ;  /* 0xfffffffc00f08947 */ /* 0x002fea000383ffff */
[----:B------:R-:W-:Y:S05]  /*24210*/  BRA `(.L_x_609) ;  /* 0xfffffff8003c7947 */ /* 0x000fea000383ffff */
.L_x_610:
[----:B------:R-:W-:-:S00]  /*24220*/  BRA `(.L_x_610) ;  /* 0xfffffffc00fc7947 */ /* 0x000fc0000383ffff */
[----:B------:R-:W-:-:S00]  /*24230*/  NOP ;  /* 0x0000000000007918 */ /* 0x000fc00000000000 */
        /* <DEDUP_REMOVED lines=12> */
.L_x_611:


//--------------------- .nv.shared._ZN7cutlass13device_kernelINS_4gemm6kernel13GemmUniversalIN4cute5tupleIJiiiiEEENS1_10collective13CollectiveMmaINS1_37MainloopSm90TmaGmmaWarpSpecializedFP8ILi14ENS5_IJNS4_1CILi1EEENSA_ILi2EEESB_EEENS1_35KernelTmaWarpSpecializedCooperativeEEENS5_IJNSA_ILi256EEESG_NSA_ILi32EEEEEENS_12float_e5m2_tENS5_IJlSB_lEEESJ_SK_NS4_8TiledMMAINS4_8MMA_AtomIJNS4_4SM904GMMA31MMA_64x256x32_F32E5M2E5M2_SS_TNILNSO_7ScaleInE1ELSQ_1EEEEEENS4_6LayoutINS5_IJSC_SB_SB_EEENS5_IJSB_NSA_ILi0EEESV_EEEEENS5_IJNS4_10UnderscoreESY_SY_EEEEENS4_23SM90_TMA_LOAD_MULTICASTENS4_14ComposedLayoutINS4_7SwizzleILi1ELi4ELi3EEENS4_18smem_ptr_flag_bitsILi8EEENST_INS5_IJNSA_ILi8EEESH_EEENS5_IJSH_SB_EEEEEEEvNS4_8identityENS4_13SM90_TMA_LOADES1B_vS1C_EENS_8epilogue10collective6detail29Sm90TmaWarpSpecializedAdapterINS1G_15DefaultEpilogueISJ_SK_SK_NS1F_6thread17LinearCombinationISJ_Li1EffLNS1K_9ScaleType4KindE0ELNS_15FloatRoundStyleE2ESJ_EENS1_15EpilogueDefaultEEEEEvvEEEEvNT_6ParamsE --------------------------
	.section	.nv.shared._ZN7cutlass13device_kernelINS_4gemm6kernel13GemmUniversalIN4cute5tupleIJiiiiEEENS1_10collective13CollectiveMmaINS1_37MainloopSm90TmaGmmaWarpSpecializedFP8ILi14ENS5_IJNS4_1CILi1EEENSA_ILi2EEESB_EEENS1_35KernelTmaWarpSpecializedCooperativeEEENS5_IJNSA_ILi256EEESG_NSA_ILi32EEEEEENS_12float_e5m2_tENS5_IJlSB_lEEESJ_SK_NS4_8TiledMMAINS4_8MMA_AtomIJNS4_4SM904GMMA31MMA_64x256x32_F32E5M2E5M2_SS_TNILNSO_7ScaleInE1ELSQ_1EEEEEENS4_6LayoutINS5_IJSC_SB_SB_EEENS5_IJSB_NSA_ILi0EEESV_EEEEENS5_IJNS4_10UnderscoreESY_SY_EEEEENS4_23SM90_TMA_LOAD_MULTICASTENS4_14ComposedLayoutINS4_7SwizzleILi1ELi4ELi3EEENS4_18smem_ptr_flag_bitsILi8EEENST_INS5_IJNSA_ILi8EEESH_EEENS5_IJSH_SB_EEEEEEEvNS4_8identityENS4_13SM90_TMA_LOADES1B_vS1C_EENS_8epilogue10collective6detail29Sm90TmaWarpSpecializedAdapterINS1G_15DefaultEpilogueISJ_SK_SK_NS1F_6thread17LinearCombinationISJ_Li1EffLNS1K_9ScaleType4KindE0ELNS_15FloatRoundStyleE2ESJ_EENS1_15EpilogueDefaultEEEEEvvEEEEvNT_6ParamsE,"aw",@nobits
	.sectionflags	@""
	.align	16
	.zero		1024


//--------------------- .nv.shared.reserved.0     --------------------------
	.section	.nv.shared.reserved.0,"aw",@nobits
	.weak		__nv_reservedSMEM_offset_0_alias
	.size		__nv_reservedSMEM_offset_0_alias, 0, 0
	.other		__nv_reservedSMEM_offset_0_alias,@"STO_CUDA_RESERVED_SHARED STV_DEFAULT"
__nv_reservedSMEM_offset_0_alias:
	.zero		0


//--------------------- .nv.global                --------------------------
	.section	.nv.global,"aw",@nobits
.nv.global:
	.type		_ZN40_INTERNAL_833e49b5_4_k_cu_c7e71367_252354cute1_E,@object
	.size		_ZN40_INTERNAL_833e49b5_4_k_cu_c7e71367_252354cute1_E,(_ZN40_INTERNAL_833e49b5_4_k_cu_c7e71367_252354cuda3std3__45__cpo6cbeginE - _ZN40_INTERNAL_833e49b5_4_k_cu_c7e71367_252354cute1_E)
_ZN40_INTERNAL_833e49b5_4_k_cu_c7e71367_252354cute1_E:
	.zero		1
	.type		_ZN40_INTERNAL_833e49b5_4_k_cu_c7e71367_252354cuda3std3__45__cpo6cbeginE,@object
	.size		_ZN40_INTERNAL_833e49b5_4_k_cu_c7e71367_252354cuda3std3__45__cpo6cbeginE,(_ZN40_INTERNAL_833e49b5_4_k_cu_c7e71367_252354cuda3std3__48in_placeE - _ZN40_INTERNAL_833e49b5_4_k_cu_c7e71367_252354cuda3std3__45__cpo6cbeginE)
_ZN40_INTERNAL_833e49b5_4_k_cu_c7e71367_252354cuda3std3__45__cpo6cbeginE:
	.zero		1
	.type		_ZN40_INTERNAL_833e49b5_4_k_cu_c7e71367_252354cuda3std3__48in_placeE,@object
	.size		_ZN40_INTERNAL_833e49b5_4_k_cu_c7e71367_252354cuda3std3__48in_placeE,(_ZN40_INTERNAL_833e49b5_4_k_cu_c7e71367_252354cuda3std6ranges3__45__cpo9iter_moveE - _ZN40_INTERNAL_833e49b5_4_k_cu_c7e71367_252354cuda3std3__48in_placeE)
_ZN40_INTERNAL_833e49b5_4_k_cu_c7e71367_252354cuda3std3__48in_placeE:
	.zero		1
	.type		_ZN40_INTERNAL_833e49b5_4_k_cu_c7e71367_252354cuda3std6ranges3__45__cpo9iter_moveE,@object
	.size		_ZN40_INTERNAL_833e49b5_4_k_cu_c7e71367_252354cuda3std6ranges3__45__cpo9iter_moveE,(_ZN40_INTERNAL_833e49b5_4_k_cu_c7e71367_252354cuda3std3__45__cpo5beginE - _ZN40_INTERNAL_833e49b5_4_k_cu_c7e71367_252354cuda3std6ranges3__45__cpo9iter_moveE)
_ZN40_INTERNAL_833e49b5_4_k_cu_c7e71367_252354cuda3std6ranges3__45__cpo9iter_moveE:
	.zero		1
	.type		_ZN40_INTERNAL_833e49b5_4_k_cu_c7e71367_252354cuda3std3__45__cpo5beginE,@object
	.size		_ZN40_INTERNAL_833e49b5_4_k_cu_c7e71367_252354cuda3std3__45__cpo5beginE,(_ZN40_INTERNAL_833e49b5_4_k_cu_c7e71367_252354cuda3std3__442_GLOBAL__N__833e49b5_4_k_cu_c7e71367_252356ignoreE - _ZN40_INTERNAL_833e49b5_4_k_cu_c7e71367_252354cuda3std3__45__cpo5beginE)
_ZN40_INTERNAL_833e49b5_4_k_cu_c7e71367_252354cuda3std3__45__cpo5beginE:
	.zero		1
	.type		_ZN40_INTERNAL_833e49b5_4_k_cu_c7e71367_252354cuda3std3__442_GLOBAL__N__833e49b5_4_k_cu_c7e71367_252356ignoreE,@object
	.size		_ZN40_INTERNAL_833e49b5_4_k_cu_c7e71367_252354cuda3std3__442_GLOBAL__N__833e49b5_4_k_cu_c7e71367_252356ignoreE,(_ZN40_INTERNAL_833e49b5_4_k_cu_c7e71367_252354cute7productE - _ZN40_INTERNAL_833e49b5_4_k_cu_c7e71367_252354cuda3std3__442_GLOBAL__N__833e49b5_4_k_cu_c7e71367_252356ignoreE)
_ZN40_INTERNAL_833e49b5_4_k_cu_c7e71367_252354cuda3std3__442_GLOBAL__N__833e49b5_4_k_cu_c7e71367_252356ignoreE:
	.zero		1
	.type		_ZN40_INTERNAL_833e49b5_4_k_cu_c7e71367_252354cute7productE,@object
	.size		_ZN40_INTERNAL_833e49b5_4_k_cu_c7e71367_252354cute7productE,(_ZN40_INTERNAL_833e49b5_4_k_cu_c7e71367_252354cuda3std3__45__cpo3endE - _ZN40_INTERNAL_833e49b5_4_k_cu_c7e71367_252354cute7productE)
_ZN40_INTERNAL_833e49b5_4_k_cu_c7e71367_252354cute7productE:
	.zero		1
	.type		_ZN40_INTERNAL_833e49b5_4_k_cu_c7e71367_252354cuda3std3__45__cpo3endE,@object
	.size		_ZN40_INTERNAL_833e49b5_4_k_cu_c7e71367_252354cuda3std3__45__cpo3endE,(_ZN40_INTERNAL_833e49b5_4_k_cu_c7e71367_252354cuda3std3__419piecewise_constructE - _ZN40_INTERNAL_833e49b5_4_k_cu_c7e71367_252354cuda3std3__45__cpo3endE)
_ZN40_INTERNAL_833e49b5_4_k_cu_c7e71367_252354cuda3std3__45__cpo3endE:
	.zero		1
	.type		_ZN40_INTERNAL_833e49b5_4_k_cu_c7e71367_252354cuda3std3__419piecewise_constructE,@object
	.size		_ZN40_INTERNAL_833e49b5_4_k_cu_c7e71367_252354cuda3std3__419piecewise_constructE,(_ZN40_INTERNAL_833e49b5_4_k_cu_c7e71367_252354cuda3std3__45__cpo4cendE - _ZN40_INTERNAL_833e49b5_4_k_cu_c7e71367_252354cuda3std3__419piecewise_constructE)
_ZN40_INTERNAL_833e49b5_4_k_cu_c7e71367_252354cuda3std3__419piecewise_constructE:
	.zero		1
	.type		_ZN40_INTERNAL_833e49b5_4_k_cu_c7e71367_252354cuda3std3__45__cpo4cendE,@object
	.size		_ZN40_INTERNAL_833e49b5_4_k_cu_c7e71367_252354cuda3std3__45__cpo4cendE,(_ZN40_INTERNAL_833e49b5_4_k_cu_c7e71367_252354cuda3std6ranges3__45__cpo4swapE - _ZN40_INTERNAL_833e49b5_4_k_cu_c7e71367_252354cuda3std3__45__cpo4cendE)
_ZN40_INTERNAL_833e49b5_4_k_cu_c7e71367_252354cuda3std3__45__cpo4cendE:
	.zero		1
	.type		_ZN40_INTERNAL_833e49b5_4_k_cu_c7e71367_252354cuda3std6ranges3__45__cpo4swapE,@object
	.size		_ZN40_INTERNAL_833e49b5_4_k_cu_c7e71367_252354cuda3std6ranges3__45__cpo4swapE,(.L_7 - _ZN40_INTERNAL_833e49b5_4_k_cu_c7e71367_252354cuda3std6ranges3__45__cpo4swapE)
_ZN40_INTERNAL_833e49b5_4_k_cu_c7e71367_252354cuda3std6ranges3__45__cpo4swapE:
	.zero		1
.L_7:


//--------------------- .nv.constant0._ZN7cutlass13device_kernelINS_4gemm6kernel13GemmUniversalIN4cute5tupleIJiiiiEEENS1_10collective13CollectiveMmaINS1_37MainloopSm90TmaGmmaWarpSpecializedFP8ILi14ENS5_IJNS4_1CILi1EEENSA_ILi2EEESB_EEENS1_35KernelTmaWarpSpecializedCooperativeEEENS5_IJNSA_ILi256EEESG_NSA_ILi32EEEEEENS_12float_e5m2_tENS5_IJlSB_lEEESJ_SK_NS4_8TiledMMAINS4_8MMA_AtomIJNS4_4SM904GMMA31MMA_64x256x32_F32E5M2E5M2_SS_TNILNSO_7ScaleInE1ELSQ_1EEEEEENS4_6LayoutINS5_IJSC_SB_SB_EEENS5_IJSB_NSA_ILi0EEESV_EEEEENS5_IJNS4_10UnderscoreESY_SY_EEEEENS4_23SM90_TMA_LOAD_MULTICASTENS4_14ComposedLayoutINS4_7SwizzleILi1ELi4ELi3EEENS4_18smem_ptr_flag_bitsILi8EEENST_INS5_IJNSA_ILi8EEESH_EEENS5_IJSH_SB_EEEEEEEvNS4_8identityENS4_13SM90_TMA_LOADES1B_vS1C_EENS_8epilogue10collective6detail29Sm90TmaWarpSpecializedAdapterINS1G_15DefaultEpilogueISJ_SK_SK_NS1F_6thread17LinearCombinationISJ_Li1EffLNS1K_9ScaleType4KindE0ELNS_15FloatRoundStyleE2ESJ_EENS1_15EpilogueDefaultEEEEEvvEEEEvNT_6ParamsE --------------------------
	.section	.nv.constant0._ZN7cutlass13device_kernelINS_4gemm6kernel13GemmUniversalIN4cute5tupleIJiiiiEEENS1_10collective13CollectiveMmaINS1_37MainloopSm90TmaGmmaWarpSpecializedFP8ILi14ENS5_IJNS4_1CILi1EEENSA_ILi2EEESB_EEENS1_35KernelTmaWarpSpecializedCooperativeEEENS5_IJNSA_ILi256EEESG_NSA_ILi32EEEEEENS_12float_e5m2_tENS5_IJlSB_lEEESJ_SK_NS4_8TiledMMAINS4_8MMA_AtomIJNS4_4SM904GMMA31MMA_64x256x32_F32E5M2E5M2_SS_TNILNSO_7ScaleInE1ELSQ_1EEEEEENS4_6LayoutINS5_IJSC_SB_SB_EEENS5_IJSB_NSA_ILi0EEESV_EEEEENS5_IJNS4_10UnderscoreESY_SY_EEEEENS4_23SM90_TMA_LOAD_MULTICASTENS4_14ComposedLayoutINS4_7SwizzleILi1ELi4ELi3EEENS4_18smem_ptr_flag_bitsILi8EEENST_INS5_IJNSA_ILi8EEESH_EEENS5_IJSH_SB_EEEEEEEvNS4_8identityENS4_13SM90_TMA_LOADES1B_vS1C_EENS_8epilogue10collective6detail29Sm90TmaWarpSpecializedAdapterINS1G_15DefaultEpilogueISJ_SK_SK_NS1F_6thread17LinearCombinationISJ_Li1EffLNS1K_9ScaleType4KindE0ELNS_15FloatRoundStyleE2ESJ_EENS1_15EpilogueDefaultEEEEEvvEEEEvNT_6ParamsE,"a",@progbits
	.sectionflags	@""
	.align	4
.nv.constant0._ZN7cutlass13device_kernelINS_4gemm6kernel13GemmUniversalIN4cute5tupleIJiiiiEEENS1_10collective13CollectiveMmaINS1_37MainloopSm90TmaGmmaWarpSpecializedFP8ILi14ENS5_IJNS4_1CILi1EEENSA_ILi2EEESB_EEENS1_35KernelTmaWarpSpecializedCooperativeEEENS5_IJNSA_ILi256EEESG_NSA_ILi32EEEEEENS_12float_e5m2_tENS5_IJlSB_lEEESJ_SK_NS4_8TiledMMAINS4_8MMA_AtomIJNS4_4SM904GMMA31MMA_64x256x32_F32E5M2E5M2_SS_TNILNSO_7ScaleInE1ELSQ_1EEEEEENS4_6LayoutINS5_IJSC_SB_SB_EEENS5_IJSB_NSA_ILi0EEESV_EEEEENS5_IJNS4_10UnderscoreESY_SY_EEEEENS4_23SM90_TMA_LOAD_MULTICASTENS4_14ComposedLayoutINS4_7SwizzleILi1ELi4ELi3EEENS4_18smem_ptr_flag_bitsILi8EEENST_INS5_IJNSA_ILi8EEESH_EEENS5_IJSH_SB_EEEEEEEvNS4_8identityENS4_13SM90_TMA_LOADES1B_vS1C_EENS_8epilogue10collective6detail29Sm90TmaWarpSpecializedAdapterINS1G_15DefaultEpilogueISJ_SK_SK_NS1F_6thread17LinearCombinationISJ_Li1EffLNS1K_9ScaleType4KindE0ELNS_15FloatRoundStyleE2ESJ_EENS1_15EpilogueDefaultEEEEEvvEEEEvNT_6ParamsE:
	.zero		1664


//--------------------- SYMBOLS --------------------------

	.type		.nv.reservedSmem.offset0,@object
	.size		.nv.reservedSmem.offset0,0x4
